//
// Generated by NVIDIA NVVM Compiler
//
// Compiler Build ID: CL-36424714
// Cuda compilation tools, release 13.0, V13.0.88
// Based on NVVM 20.0.0
//

.version 9.0
.target sm_100
.address_size 64

	// .globl	_Z18generateMatrixCUDAPiim
.global .align 4 .b8 precalc_xorwow_matrix[102400];
.global .align 4 .b8 precalc_xorwow_offset_matrix[102400];
.global .align 4 .b8 mrg32k3aM1[2304];
.global .align 4 .b8 mrg32k3aM2[2304];
.global .align 4 .b8 mrg32k3aM1SubSeq[2016];
.global .align 4 .b8 mrg32k3aM2SubSeq[2016];
.global .align 4 .b8 mrg32k3aM1Seq[2304];
.global .align 4 .b8 mrg32k3aM2Seq[2304];
.const .align 8 .b8 __cr_lgamma_table[72];

.visible .entry _Z18generateMatrixCUDAPiim(
	.param .u64 .ptr .align 1 _Z18generateMatrixCUDAPiim_param_0,
	.param .u32 _Z18generateMatrixCUDAPiim_param_1,
	.param .u64 _Z18generateMatrixCUDAPiim_param_2
)
{
	.local .align 8 .b8 	__local_depot0[48];
	.reg .b64 	%SP;
	.reg .b64 	%SPL;
	.reg .pred 	%p<64>;
	.reg .b32 	%r<1209>;
	.reg .b64 	%rd<28>;

	mov.u64 	%SPL, __local_depot0;
	ld.param.u64 	%rd10, [_Z18generateMatrixCUDAPiim_param_0];
	ld.param.u32 	%r542, [_Z18generateMatrixCUDAPiim_param_1];
	ld.param.u64 	%rd11, [_Z18generateMatrixCUDAPiim_param_2];
	mov.u32 	%r543, %ctaid.y;
	mov.u32 	%r544, %ntid.y;
	mov.u32 	%r545, %tid.y;
	mad.lo.s32 	%r1, %r543, %r544, %r545;
	mov.u32 	%r546, %ctaid.x;
	mov.u32 	%r547, %ntid.x;
	mov.u32 	%r548, %tid.x;
	mad.lo.s32 	%r2, %r546, %r547, %r548;
	max.s32 	%r549, %r1, %r2;
	setp.ge.s32 	%p1, %r549, %r542;
	@%p1 bra 	$L__BB0_117;
	add.u64 	%rd1, %SPL, 0;
	mad.lo.s32 	%r550, %r542, %r1, %r2;
	cvt.s64.s32 	%rd2, %r550;
	cvt.u32.u64 	%r551, %rd11;
	xor.b32  	%r552, %r551, -1429050551;
	mul.lo.s32 	%r553, %r552, 1099087573;
	{ .reg .b32 tmp; mov.b64 {tmp, %r554}, %rd11; }
	xor.b32  	%r555, %r554, -136515619;
	mul.lo.s32 	%r556, %r555, -1703105765;
	add.s32 	%r557, %r553, %r556;
	add.s32 	%r3, %r557, 6615241;
	add.s32 	%r945, %r553, 123456789;
	st.local.v2.u32 	[%rd1], {%r3, %r945};
	xor.b32  	%r558, %r553, 362436069;
	add.s32 	%r559, %r556, 521288629;
	st.local.v2.u32 	[%rd1+8], {%r558, %r559};
	xor.b32  	%r560, %r556, 88675123;
	add.s32 	%r941, %r553, 5783321;
	st.local.v2.u32 	[%rd1+16], {%r560, %r941};
	setp.eq.s32 	%p2, %r550, 0;
	@%p2 bra 	$L__BB0_116;
	mov.b32 	%r928, 0;
	mov.u64 	%rd27, %rd2;
$L__BB0_3:
	mov.u64 	%rd3, %rd27;
	and.b64  	%rd4, %rd3, 3;
	setp.eq.s64 	%p3, %rd4, 0;
	@%p3 bra 	$L__BB0_115;
	mul.wide.u32 	%rd13, %r928, 3200;
	mov.u64 	%rd14, precalc_xorwow_matrix;
	add.s64 	%rd5, %rd14, %rd13;
	mov.b32 	%r941, 0;
	mov.u32 	%r942, %r941;
	mov.u32 	%r943, %r941;
	mov.u32 	%r944, %r941;
	mov.u32 	%r945, %r941;
	mov.u32 	%r934, %r941;
$L__BB0_5:
	mul.wide.u32 	%rd15, %r934, 4;
	add.s64 	%rd16, %rd1, %rd15;
	ld.local.u32 	%r15, [%rd16+4];
	shl.b32 	%r16, %r934, 5;
	mov.b32 	%r940, 0;
$L__BB0_6:
	.pragma "nounroll";
	shr.u32 	%r564, %r15, %r940;
	and.b32  	%r565, %r564, 1;
	setp.eq.b32 	%p4, %r565, 1;
	not.pred 	%p5, %p4;
	add.s32 	%r566, %r16, %r940;
	mul.lo.s32 	%r567, %r566, 5;
	mul.wide.u32 	%rd17, %r567, 4;
	add.s64 	%rd6, %rd5, %rd17;
	@%p5 bra 	$L__BB0_8;
	ld.global.u32 	%r568, [%rd6];
	xor.b32  	%r945, %r945, %r568;
	ld.global.u32 	%r569, [%rd6+4];
	xor.b32  	%r944, %r944, %r569;
	ld.global.u32 	%r570, [%rd6+8];
	xor.b32  	%r943, %r943, %r570;
	ld.global.u32 	%r571, [%rd6+12];
	xor.b32  	%r942, %r942, %r571;
	ld.global.u32 	%r572, [%rd6+16];
	xor.b32  	%r941, %r941, %r572;
$L__BB0_8:
	and.b32  	%r574, %r564, 2;
	setp.eq.s32 	%p6, %r574, 0;
	@%p6 bra 	$L__BB0_10;
	ld.global.u32 	%r575, [%rd6+20];
	xor.b32  	%r945, %r945, %r575;
	ld.global.u32 	%r576, [%rd6+24];
	xor.b32  	%r944, %r944, %r576;
	ld.global.u32 	%r577, [%rd6+28];
	xor.b32  	%r943, %r943, %r577;
	ld.global.u32 	%r578, [%rd6+32];
	xor.b32  	%r942, %r942, %r578;
	ld.global.u32 	%r579, [%rd6+36];
	xor.b32  	%r941, %r941, %r579;
$L__BB0_10:
	and.b32  	%r581, %r564, 4;
	setp.eq.s32 	%p7, %r581, 0;
	@%p7 bra 	$L__BB0_12;
	ld.global.u32 	%r582, [%rd6+40];
	xor.b32  	%r945, %r945, %r582;
	ld.global.u32 	%r583, [%rd6+44];
	xor.b32  	%r944, %r944, %r583;
	ld.global.u32 	%r584, [%rd6+48];
	xor.b32  	%r943, %r943, %r584;
	ld.global.u32 	%r585, [%rd6+52];
	xor.b32  	%r942, %r942, %r585;
	ld.global.u32 	%r586, [%rd6+56];
	xor.b32  	%r941, %r941, %r586;
$L__BB0_12:
	and.b32  	%r588, %r564, 8;
	setp.eq.s32 	%p8, %r588, 0;
	@%p8 bra 	$L__BB0_14;
	ld.global.u32 	%r589, [%rd6+60];
	xor.b32  	%r945, %r945, %r589;
	ld.global.u32 	%r590, [%rd6+64];
	xor.b32  	%r944, %r944, %r590;
	ld.global.u32 	%r591, [%rd6+68];
	xor.b32  	%r943, %r943, %r591;
	ld.global.u32 	%r592, [%rd6+72];
	xor.b32  	%r942, %r942, %r592;
	ld.global.u32 	%r593, [%rd6+76];
	xor.b32  	%r941, %r941, %r593;
$L__BB0_14:
	and.b32  	%r595, %r564, 16;
	setp.eq.s32 	%p9, %r595, 0;
	@%p9 bra 	$L__BB0_16;
	ld.global.u32 	%r596, [%rd6+80];
	xor.b32  	%r945, %r945, %r596;
	ld.global.u32 	%r597, [%rd6+84];
	xor.b32  	%r944, %r944, %r597;
	ld.global.u32 	%r598, [%rd6+88];
	xor.b32  	%r943, %r943, %r598;
	ld.global.u32 	%r599, [%rd6+92];
	xor.b32  	%r942, %r942, %r599;
	ld.global.u32 	%r600, [%rd6+96];
	xor.b32  	%r941, %r941, %r600;
$L__BB0_16:
	and.b32  	%r602, %r564, 32;
	setp.eq.s32 	%p10, %r602, 0;
	@%p10 bra 	$L__BB0_18;
	ld.global.u32 	%r603, [%rd6+100];
	xor.b32  	%r945, %r945, %r603;
	ld.global.u32 	%r604, [%rd6+104];
	xor.b32  	%r944, %r944, %r604;
	ld.global.u32 	%r605, [%rd6+108];
	xor.b32  	%r943, %r943, %r605;
	ld.global.u32 	%r606, [%rd6+112];
	xor.b32  	%r942, %r942, %r606;
	ld.global.u32 	%r607, [%rd6+116];
	xor.b32  	%r941, %r941, %r607;
$L__BB0_18:
	and.b32  	%r609, %r564, 64;
	setp.eq.s32 	%p11, %r609, 0;
	@%p11 bra 	$L__BB0_20;
	ld.global.u32 	%r610, [%rd6+120];
	xor.b32  	%r945, %r945, %r610;
	ld.global.u32 	%r611, [%rd6+124];
	xor.b32  	%r944, %r944, %r611;
	ld.global.u32 	%r612, [%rd6+128];
	xor.b32  	%r943, %r943, %r612;
	ld.global.u32 	%r613, [%rd6+132];
	xor.b32  	%r942, %r942, %r613;
	ld.global.u32 	%r614, [%rd6+136];
	xor.b32  	%r941, %r941, %r614;
$L__BB0_20:
	and.b32  	%r616, %r564, 128;
	setp.eq.s32 	%p12, %r616, 0;
	@%p12 bra 	$L__BB0_22;
	ld.global.u32 	%r617, [%rd6+140];
	xor.b32  	%r945, %r945, %r617;
	ld.global.u32 	%r618, [%rd6+144];
	xor.b32  	%r944, %r944, %r618;
	ld.global.u32 	%r619, [%rd6+148];
	xor.b32  	%r943, %r943, %r619;
	ld.global.u32 	%r620, [%rd6+152];
	xor.b32  	%r942, %r942, %r620;
	ld.global.u32 	%r621, [%rd6+156];
	xor.b32  	%r941, %r941, %r621;
$L__BB0_22:
	and.b32  	%r623, %r564, 256;
	setp.eq.s32 	%p13, %r623, 0;
	@%p13 bra 	$L__BB0_24;
	ld.global.u32 	%r624, [%rd6+160];
	xor.b32  	%r945, %r945, %r624;
	ld.global.u32 	%r625, [%rd6+164];
	xor.b32  	%r944, %r944, %r625;
	ld.global.u32 	%r626, [%rd6+168];
	xor.b32  	%r943, %r943, %r626;
	ld.global.u32 	%r627, [%rd6+172];
	xor.b32  	%r942, %r942, %r627;
	ld.global.u32 	%r628, [%rd6+176];
	xor.b32  	%r941, %r941, %r628;
$L__BB0_24:
	and.b32  	%r630, %r564, 512;
	setp.eq.s32 	%p14, %r630, 0;
	@%p14 bra 	$L__BB0_26;
	ld.global.u32 	%r631, [%rd6+180];
	xor.b32  	%r945, %r945, %r631;
	ld.global.u32 	%r632, [%rd6+184];
	xor.b32  	%r944, %r944, %r632;
	ld.global.u32 	%r633, [%rd6+188];
	xor.b32  	%r943, %r943, %r633;
	ld.global.u32 	%r634, [%rd6+192];
	xor.b32  	%r942, %r942, %r634;
	ld.global.u32 	%r635, [%rd6+196];
	xor.b32  	%r941, %r941, %r635;
$L__BB0_26:
	and.b32  	%r637, %r564, 1024;
	setp.eq.s32 	%p15, %r637, 0;
	@%p15 bra 	$L__BB0_28;
	ld.global.u32 	%r638, [%rd6+200];
	xor.b32  	%r945, %r945, %r638;
	ld.global.u32 	%r639, [%rd6+204];
	xor.b32  	%r944, %r944, %r639;
	ld.global.u32 	%r640, [%rd6+208];
	xor.b32  	%r943, %r943, %r640;
	ld.global.u32 	%r641, [%rd6+212];
	xor.b32  	%r942, %r942, %r641;
	ld.global.u32 	%r642, [%rd6+216];
	xor.b32  	%r941, %r941, %r642;
$L__BB0_28:
	and.b32  	%r644, %r564, 2048;
	setp.eq.s32 	%p16, %r644, 0;
	@%p16 bra 	$L__BB0_30;
	ld.global.u32 	%r645, [%rd6+220];
	xor.b32  	%r945, %r945, %r645;
	ld.global.u32 	%r646, [%rd6+224];
	xor.b32  	%r944, %r944, %r646;
	ld.global.u32 	%r647, [%rd6+228];
	xor.b32  	%r943, %r943, %r647;
	ld.global.u32 	%r648, [%rd6+232];
	xor.b32  	%r942, %r942, %r648;
	ld.global.u32 	%r649, [%rd6+236];
	xor.b32  	%r941, %r941, %r649;
$L__BB0_30:
	and.b32  	%r651, %r564, 4096;
	setp.eq.s32 	%p17, %r651, 0;
	@%p17 bra 	$L__BB0_32;
	ld.global.u32 	%r652, [%rd6+240];
	xor.b32  	%r945, %r945, %r652;
	ld.global.u32 	%r653, [%rd6+244];
	xor.b32  	%r944, %r944, %r653;
	ld.global.u32 	%r654, [%rd6+248];
	xor.b32  	%r943, %r943, %r654;
	ld.global.u32 	%r655, [%rd6+252];
	xor.b32  	%r942, %r942, %r655;
	ld.global.u32 	%r656, [%rd6+256];
	xor.b32  	%r941, %r941, %r656;
$L__BB0_32:
	and.b32  	%r658, %r564, 8192;
	setp.eq.s32 	%p18, %r658, 0;
	@%p18 bra 	$L__BB0_34;
	ld.global.u32 	%r659, [%rd6+260];
	xor.b32  	%r945, %r945, %r659;
	ld.global.u32 	%r660, [%rd6+264];
	xor.b32  	%r944, %r944, %r660;
	ld.global.u32 	%r661, [%rd6+268];
	xor.b32  	%r943, %r943, %r661;
	ld.global.u32 	%r662, [%rd6+272];
	xor.b32  	%r942, %r942, %r662;
	ld.global.u32 	%r663, [%rd6+276];
	xor.b32  	%r941, %r941, %r663;
$L__BB0_34:
	and.b32  	%r665, %r564, 16384;
	setp.eq.s32 	%p19, %r665, 0;
	@%p19 bra 	$L__BB0_36;
	ld.global.u32 	%r666, [%rd6+280];
	xor.b32  	%r945, %r945, %r666;
	ld.global.u32 	%r667, [%rd6+284];
	xor.b32  	%r944, %r944, %r667;
	ld.global.u32 	%r668, [%rd6+288];
	xor.b32  	%r943, %r943, %r668;
	ld.global.u32 	%r669, [%rd6+292];
	xor.b32  	%r942, %r942, %r669;
	ld.global.u32 	%r670, [%rd6+296];
	xor.b32  	%r941, %r941, %r670;
$L__BB0_36:
	and.b32  	%r672, %r564, 32768;
	setp.eq.s32 	%p20, %r672, 0;
	@%p20 bra 	$L__BB0_38;
	ld.global.u32 	%r673, [%rd6+300];
	xor.b32  	%r945, %r945, %r673;
	ld.global.u32 	%r674, [%rd6+304];
	xor.b32  	%r944, %r944, %r674;
	ld.global.u32 	%r675, [%rd6+308];
	xor.b32  	%r943, %r943, %r675;
	ld.global.u32 	%r676, [%rd6+312];
	xor.b32  	%r942, %r942, %r676;
	ld.global.u32 	%r677, [%rd6+316];
	xor.b32  	%r941, %r941, %r677;
$L__BB0_38:
	add.s32 	%r940, %r940, 16;
	setp.ne.s32 	%p21, %r940, 32;
	@%p21 bra 	$L__BB0_6;
	mad.lo.s32 	%r678, %r934, -31, %r16;
	add.s32 	%r934, %r678, 1;
	setp.ne.s32 	%p22, %r934, 5;
	@%p22 bra 	$L__BB0_5;
	st.local.u32 	[%rd1+4], %r945;
	st.local.v2.u32 	[%rd1+8], {%r944, %r943};
	st.local.v2.u32 	[%rd1+16], {%r942, %r941};
	setp.eq.s64 	%p23, %rd4, 1;
	@%p23 bra 	$L__BB0_115;
	mov.b32 	%r941, 0;
	mov.u32 	%r1034, %r941;
	mov.u32 	%r1035, %r941;
	mov.u32 	%r1036, %r941;
	mov.u32 	%r945, %r941;
	mov.u32 	%r1026, %r941;
$L__BB0_42:
	mul.wide.u32 	%rd18, %r1026, 4;
	add.s64 	%rd19, %rd1, %rd18;
	ld.local.u32 	%r191, [%rd19+4];
	shl.b32 	%r192, %r1026, 5;
	mov.b32 	%r1032, 0;
$L__BB0_43:
	.pragma "nounroll";
	shr.u32 	%r681, %r191, %r1032;
	and.b32  	%r682, %r681, 1;
	setp.eq.b32 	%p24, %r682, 1;
	not.pred 	%p25, %p24;
	add.s32 	%r683, %r192, %r1032;
	mul.lo.s32 	%r684, %r683, 5;
	mul.wide.u32 	%rd20, %r684, 4;
	add.s64 	%rd7, %rd5, %rd20;
	@%p25 bra 	$L__BB0_45;
	ld.global.u32 	%r685, [%rd7];
	xor.b32  	%r945, %r945, %r685;
	ld.global.u32 	%r686, [%rd7+4];
	xor.b32  	%r1036, %r1036, %r686;
	ld.global.u32 	%r687, [%rd7+8];
	xor.b32  	%r1035, %r1035, %r687;
	ld.global.u32 	%r688, [%rd7+12];
	xor.b32  	%r1034, %r1034, %r688;
	ld.global.u32 	%r689, [%rd7+16];
	xor.b32  	%r941, %r941, %r689;
$L__BB0_45:
	and.b32  	%r691, %r681, 2;
	setp.eq.s32 	%p26, %r691, 0;
	@%p26 bra 	$L__BB0_47;
	ld.global.u32 	%r692, [%rd7+20];
	xor.b32  	%r945, %r945, %r692;
	ld.global.u32 	%r693, [%rd7+24];
	xor.b32  	%r1036, %r1036, %r693;
	ld.global.u32 	%r694, [%rd7+28];
	xor.b32  	%r1035, %r1035, %r694;
	ld.global.u32 	%r695, [%rd7+32];
	xor.b32  	%r1034, %r1034, %r695;
	ld.global.u32 	%r696, [%rd7+36];
	xor.b32  	%r941, %r941, %r696;
$L__BB0_47:
	and.b32  	%r698, %r681, 4;
	setp.eq.s32 	%p27, %r698, 0;
	@%p27 bra 	$L__BB0_49;
	ld.global.u32 	%r699, [%rd7+40];
	xor.b32  	%r945, %r945, %r699;
	ld.global.u32 	%r700, [%rd7+44];
	xor.b32  	%r1036, %r1036, %r700;
	ld.global.u32 	%r701, [%rd7+48];
	xor.b32  	%r1035, %r1035, %r701;
	ld.global.u32 	%r702, [%rd7+52];
	xor.b32  	%r1034, %r1034, %r702;
	ld.global.u32 	%r703, [%rd7+56];
	xor.b32  	%r941, %r941, %r703;
$L__BB0_49:
	and.b32  	%r705, %r681, 8;
	setp.eq.s32 	%p28, %r705, 0;
	@%p28 bra 	$L__BB0_51;
	ld.global.u32 	%r706, [%rd7+60];
	xor.b32  	%r945, %r945, %r706;
	ld.global.u32 	%r707, [%rd7+64];
	xor.b32  	%r1036, %r1036, %r707;
	ld.global.u32 	%r708, [%rd7+68];
	xor.b32  	%r1035, %r1035, %r708;
	ld.global.u32 	%r709, [%rd7+72];
	xor.b32  	%r1034, %r1034, %r709;
	ld.global.u32 	%r710, [%rd7+76];
	xor.b32  	%r941, %r941, %r710;
$L__BB0_51:
	and.b32  	%r712, %r681, 16;
	setp.eq.s32 	%p29, %r712, 0;
	@%p29 bra 	$L__BB0_53;
	ld.global.u32 	%r713, [%rd7+80];
	xor.b32  	%r945, %r945, %r713;
	ld.global.u32 	%r714, [%rd7+84];
	xor.b32  	%r1036, %r1036, %r714;
	ld.global.u32 	%r715, [%rd7+88];
	xor.b32  	%r1035, %r1035, %r715;
	ld.global.u32 	%r716, [%rd7+92];
	xor.b32  	%r1034, %r1034, %r716;
	ld.global.u32 	%r717, [%rd7+96];
	xor.b32  	%r941, %r941, %r717;
$L__BB0_53:
	and.b32  	%r719, %r681, 32;
	setp.eq.s32 	%p30, %r719, 0;
	@%p30 bra 	$L__BB0_55;
	ld.global.u32 	%r720, [%rd7+100];
	xor.b32  	%r945, %r945, %r720;
	ld.global.u32 	%r721, [%rd7+104];
	xor.b32  	%r1036, %r1036, %r721;
	ld.global.u32 	%r722, [%rd7+108];
	xor.b32  	%r1035, %r1035, %r722;
	ld.global.u32 	%r723, [%rd7+112];
	xor.b32  	%r1034, %r1034, %r723;
	ld.global.u32 	%r724, [%rd7+116];
	xor.b32  	%r941, %r941, %r724;
$L__BB0_55:
	and.b32  	%r726, %r681, 64;
	setp.eq.s32 	%p31, %r726, 0;
	@%p31 bra 	$L__BB0_57;
	ld.global.u32 	%r727, [%rd7+120];
	xor.b32  	%r945, %r945, %r727;
	ld.global.u32 	%r728, [%rd7+124];
	xor.b32  	%r1036, %r1036, %r728;
	ld.global.u32 	%r729, [%rd7+128];
	xor.b32  	%r1035, %r1035, %r729;
	ld.global.u32 	%r730, [%rd7+132];
	xor.b32  	%r1034, %r1034, %r730;
	ld.global.u32 	%r731, [%rd7+136];
	xor.b32  	%r941, %r941, %r731;
$L__BB0_57:
	and.b32  	%r733, %r681, 128;
	setp.eq.s32 	%p32, %r733, 0;
	@%p32 bra 	$L__BB0_59;
	ld.global.u32 	%r734, [%rd7+140];
	xor.b32  	%r945, %r945, %r734;
	ld.global.u32 	%r735, [%rd7+144];
	xor.b32  	%r1036, %r1036, %r735;
	ld.global.u32 	%r736, [%rd7+148];
	xor.b32  	%r1035, %r1035, %r736;
	ld.global.u32 	%r737, [%rd7+152];
	xor.b32  	%r1034, %r1034, %r737;
	ld.global.u32 	%r738, [%rd7+156];
	xor.b32  	%r941, %r941, %r738;
$L__BB0_59:
	and.b32  	%r740, %r681, 256;
	setp.eq.s32 	%p33, %r740, 0;
	@%p33 bra 	$L__BB0_61;
	ld.global.u32 	%r741, [%rd7+160];
	xor.b32  	%r945, %r945, %r741;
	ld.global.u32 	%r742, [%rd7+164];
	xor.b32  	%r1036, %r1036, %r742;
	ld.global.u32 	%r743, [%rd7+168];
	xor.b32  	%r1035, %r1035, %r743;
	ld.global.u32 	%r744, [%rd7+172];
	xor.b32  	%r1034, %r1034, %r744;
	ld.global.u32 	%r745, [%rd7+176];
	xor.b32  	%r941, %r941, %r745;
$L__BB0_61:
	and.b32  	%r747, %r681, 512;
	setp.eq.s32 	%p34, %r747, 0;
	@%p34 bra 	$L__BB0_63;
	ld.global.u32 	%r748, [%rd7+180];
	xor.b32  	%r945, %r945, %r748;
	ld.global.u32 	%r749, [%rd7+184];
	xor.b32  	%r1036, %r1036, %r749;
	ld.global.u32 	%r750, [%rd7+188];
	xor.b32  	%r1035, %r1035, %r750;
	ld.global.u32 	%r751, [%rd7+192];
	xor.b32  	%r1034, %r1034, %r751;
	ld.global.u32 	%r752, [%rd7+196];
	xor.b32  	%r941, %r941, %r752;
$L__BB0_63:
	and.b32  	%r754, %r681, 1024;
	setp.eq.s32 	%p35, %r754, 0;
	@%p35 bra 	$L__BB0_65;
	ld.global.u32 	%r755, [%rd7+200];
	xor.b32  	%r945, %r945, %r755;
	ld.global.u32 	%r756, [%rd7+204];
	xor.b32  	%r1036, %r1036, %r756;
	ld.global.u32 	%r757, [%rd7+208];
	xor.b32  	%r1035, %r1035, %r757;
	ld.global.u32 	%r758, [%rd7+212];
	xor.b32  	%r1034, %r1034, %r758;
	ld.global.u32 	%r759, [%rd7+216];
	xor.b32  	%r941, %r941, %r759;
$L__BB0_65:
	and.b32  	%r761, %r681, 2048;
	setp.eq.s32 	%p36, %r761, 0;
	@%p36 bra 	$L__BB0_67;
	ld.global.u32 	%r762, [%rd7+220];
	xor.b32  	%r945, %r945, %r762;
	ld.global.u32 	%r763, [%rd7+224];
	xor.b32  	%r1036, %r1036, %r763;
	ld.global.u32 	%r764, [%rd7+228];
	xor.b32  	%r1035, %r1035, %r764;
	ld.global.u32 	%r765, [%rd7+232];
	xor.b32  	%r1034, %r1034, %r765;
	ld.global.u32 	%r766, [%rd7+236];
	xor.b32  	%r941, %r941, %r766;
$L__BB0_67:
	and.b32  	%r768, %r681, 4096;
	setp.eq.s32 	%p37, %r768, 0;
	@%p37 bra 	$L__BB0_69;
	ld.global.u32 	%r769, [%rd7+240];
	xor.b32  	%r945, %r945, %r769;
	ld.global.u32 	%r770, [%rd7+244];
	xor.b32  	%r1036, %r1036, %r770;
	ld.global.u32 	%r771, [%rd7+248];
	xor.b32  	%r1035, %r1035, %r771;
	ld.global.u32 	%r772, [%rd7+252];
	xor.b32  	%r1034, %r1034, %r772;
	ld.global.u32 	%r773, [%rd7+256];
	xor.b32  	%r941, %r941, %r773;
$L__BB0_69:
	and.b32  	%r775, %r681, 8192;
	setp.eq.s32 	%p38, %r775, 0;
	@%p38 bra 	$L__BB0_71;
	ld.global.u32 	%r776, [%rd7+260];
	xor.b32  	%r945, %r945, %r776;
	ld.global.u32 	%r777, [%rd7+264];
	xor.b32  	%r1036, %r1036, %r777;
	ld.global.u32 	%r778, [%rd7+268];
	xor.b32  	%r1035, %r1035, %r778;
	ld.global.u32 	%r779, [%rd7+272];
	xor.b32  	%r1034, %r1034, %r779;
	ld.global.u32 	%r780, [%rd7+276];
	xor.b32  	%r941, %r941, %r780;
$L__BB0_71:
	and.b32  	%r782, %r681, 16384;
	setp.eq.s32 	%p39, %r782, 0;
	@%p39 bra 	$L__BB0_73;
	ld.global.u32 	%r783, [%rd7+280];
	xor.b32  	%r945, %r945, %r783;
	ld.global.u32 	%r784, [%rd7+284];
	xor.b32  	%r1036, %r1036, %r784;
	ld.global.u32 	%r785, [%rd7+288];
	xor.b32  	%r1035, %r1035, %r785;
	ld.global.u32 	%r786, [%rd7+292];
	xor.b32  	%r1034, %r1034, %r786;
	ld.global.u32 	%r787, [%rd7+296];
	xor.b32  	%r941, %r941, %r787;
$L__BB0_73:
	and.b32  	%r789, %r681, 32768;
	setp.eq.s32 	%p40, %r789, 0;
	@%p40 bra 	$L__BB0_75;
	ld.global.u32 	%r790, [%rd7+300];
	xor.b32  	%r945, %r945, %r790;
	ld.global.u32 	%r791, [%rd7+304];
	xor.b32  	%r1036, %r1036, %r791;
	ld.global.u32 	%r792, [%rd7+308];
	xor.b32  	%r1035, %r1035, %r792;
	ld.global.u32 	%r793, [%rd7+312];
	xor.b32  	%r1034, %r1034, %r793;
	ld.global.u32 	%r794, [%rd7+316];
	xor.b32  	%r941, %r941, %r794;
$L__BB0_75:
	add.s32 	%r1032, %r1032, 16;
	setp.ne.s32 	%p41, %r1032, 32;
	@%p41 bra 	$L__BB0_43;
	mad.lo.s32 	%r795, %r1026, -31, %r192;
	add.s32 	%r1026, %r795, 1;
	setp.ne.s32 	%p42, %r1026, 5;
	@%p42 bra 	$L__BB0_42;
	st.local.u32 	[%rd1+4], %r945;
	st.local.v2.u32 	[%rd1+8], {%r1036, %r1035};
	st.local.v2.u32 	[%rd1+16], {%r1034, %r941};
	setp.ne.s64 	%p43, %rd4, 3;
	@%p43 bra 	$L__BB0_115;
	mov.b32 	%r941, 0;
	mov.u32 	%r1126, %r941;
	mov.u32 	%r1127, %r941;
	mov.u32 	%r1128, %r941;
	mov.u32 	%r945, %r941;
	mov.u32 	%r1118, %r941;
$L__BB0_79:
	mul.wide.u32 	%rd21, %r1118, 4;
	add.s64 	%rd22, %rd1, %rd21;
	ld.local.u32 	%r367, [%rd22+4];
	shl.b32 	%r368, %r1118, 5;
	mov.b32 	%r1124, 0;
$L__BB0_80:
	.pragma "nounroll";
	shr.u32 	%r798, %r367, %r1124;
	and.b32  	%r799, %r798, 1;
	setp.eq.b32 	%p44, %r799, 1;
	not.pred 	%p45, %p44;
	add.s32 	%r800, %r368, %r1124;
	mul.lo.s32 	%r801, %r800, 5;
	mul.wide.u32 	%rd23, %r801, 4;
	add.s64 	%rd8, %rd5, %rd23;
	@%p45 bra 	$L__BB0_82;
	ld.global.u32 	%r802, [%rd8];
	xor.b32  	%r945, %r945, %r802;
	ld.global.u32 	%r803, [%rd8+4];
	xor.b32  	%r1128, %r1128, %r803;
	ld.global.u32 	%r804, [%rd8+8];
	xor.b32  	%r1127, %r1127, %r804;
	ld.global.u32 	%r805, [%rd8+12];
	xor.b32  	%r1126, %r1126, %r805;
	ld.global.u32 	%r806, [%rd8+16];
	xor.b32  	%r941, %r941, %r806;
$L__BB0_82:
	and.b32  	%r808, %r798, 2;
	setp.eq.s32 	%p46, %r808, 0;
	@%p46 bra 	$L__BB0_84;
	ld.global.u32 	%r809, [%rd8+20];
	xor.b32  	%r945, %r945, %r809;
	ld.global.u32 	%r810, [%rd8+24];
	xor.b32  	%r1128, %r1128, %r810;
	ld.global.u32 	%r811, [%rd8+28];
	xor.b32  	%r1127, %r1127, %r811;
	ld.global.u32 	%r812, [%rd8+32];
	xor.b32  	%r1126, %r1126, %r812;
	ld.global.u32 	%r813, [%rd8+36];
	xor.b32  	%r941, %r941, %r813;
$L__BB0_84:
	and.b32  	%r815, %r798, 4;
	setp.eq.s32 	%p47, %r815, 0;
	@%p47 bra 	$L__BB0_86;
	ld.global.u32 	%r816, [%rd8+40];
	xor.b32  	%r945, %r945, %r816;
	ld.global.u32 	%r817, [%rd8+44];
	xor.b32  	%r1128, %r1128, %r817;
	ld.global.u32 	%r818, [%rd8+48];
	xor.b32  	%r1127, %r1127, %r818;
	ld.global.u32 	%r819, [%rd8+52];
	xor.b32  	%r1126, %r1126, %r819;
	ld.global.u32 	%r820, [%rd8+56];
	xor.b32  	%r941, %r941, %r820;
$L__BB0_86:
	and.b32  	%r822, %r798, 8;
	setp.eq.s32 	%p48, %r822, 0;
	@%p48 bra 	$L__BB0_88;
	ld.global.u32 	%r823, [%rd8+60];
	xor.b32  	%r945, %r945, %r823;
	ld.global.u32 	%r824, [%rd8+64];
	xor.b32  	%r1128, %r1128, %r824;
	ld.global.u32 	%r825, [%rd8+68];
	xor.b32  	%r1127, %r1127, %r825;
	ld.global.u32 	%r826, [%rd8+72];
	xor.b32  	%r1126, %r1126, %r826;
	ld.global.u32 	%r827, [%rd8+76];
	xor.b32  	%r941, %r941, %r827;
$L__BB0_88:
	and.b32  	%r829, %r798, 16;
	setp.eq.s32 	%p49, %r829, 0;
	@%p49 bra 	$L__BB0_90;
	ld.global.u32 	%r830, [%rd8+80];
	xor.b32  	%r945, %r945, %r830;
	ld.global.u32 	%r831, [%rd8+84];
	xor.b32  	%r1128, %r1128, %r831;
	ld.global.u32 	%r832, [%rd8+88];
	xor.b32  	%r1127, %r1127, %r832;
	ld.global.u32 	%r833, [%rd8+92];
	xor.b32  	%r1126, %r1126, %r833;
	ld.global.u32 	%r834, [%rd8+96];
	xor.b32  	%r941, %r941, %r834;
$L__BB0_90:
	and.b32  	%r836, %r798, 32;
	setp.eq.s32 	%p50, %r836, 0;
	@%p50 bra 	$L__BB0_92;
	ld.global.u32 	%r837, [%rd8+100];
	xor.b32  	%r945, %r945, %r837;
	ld.global.u32 	%r838, [%rd8+104];
	xor.b32  	%r1128, %r1128, %r838;
	ld.global.u32 	%r839, [%rd8+108];
	xor.b32  	%r1127, %r1127, %r839;
	ld.global.u32 	%r840, [%rd8+112];
	xor.b32  	%r1126, %r1126, %r840;
	ld.global.u32 	%r841, [%rd8+116];
	xor.b32  	%r941, %r941, %r841;
$L__BB0_92:
	and.b32  	%r843, %r798, 64;
	setp.eq.s32 	%p51, %r843, 0;
	@%p51 bra 	$L__BB0_94;
	ld.global.u32 	%r844, [%rd8+120];
	xor.b32  	%r945, %r945, %r844;
	ld.global.u32 	%r845, [%rd8+124];
	xor.b32  	%r1128, %r1128, %r845;
	ld.global.u32 	%r846, [%rd8+128];
	xor.b32  	%r1127, %r1127, %r846;
	ld.global.u32 	%r847, [%rd8+132];
	xor.b32  	%r1126, %r1126, %r847;
	ld.global.u32 	%r848, [%rd8+136];
	xor.b32  	%r941, %r941, %r848;
$L__BB0_94:
	and.b32  	%r850, %r798, 128;
	setp.eq.s32 	%p52, %r850, 0;
	@%p52 bra 	$L__BB0_96;
	ld.global.u32 	%r851, [%rd8+140];
	xor.b32  	%r945, %r945, %r851;
	ld.global.u32 	%r852, [%rd8+144];
	xor.b32  	%r1128, %r1128, %r852;
	ld.global.u32 	%r853, [%rd8+148];
	xor.b32  	%r1127, %r1127, %r853;
	ld.global.u32 	%r854, [%rd8+152];
	xor.b32  	%r1126, %r1126, %r854;
	ld.global.u32 	%r855, [%rd8+156];
	xor.b32  	%r941, %r941, %r855;
$L__BB0_96:
	and.b32  	%r857, %r798, 256;
	setp.eq.s32 	%p53, %r857, 0;
	@%p53 bra 	$L__BB0_98;
	ld.global.u32 	%r858, [%rd8+160];
	xor.b32  	%r945, %r945, %r858;
	ld.global.u32 	%r859, [%rd8+164];
	xor.b32  	%r1128, %r1128, %r859;
	ld.global.u32 	%r860, [%rd8+168];
	xor.b32  	%r1127, %r1127, %r860;
	ld.global.u32 	%r861, [%rd8+172];
	xor.b32  	%r1126, %r1126, %r861;
	ld.global.u32 	%r862, [%rd8+176];
	xor.b32  	%r941, %r941, %r862;
$L__BB0_98:
	and.b32  	%r864, %r798, 512;
	setp.eq.s32 	%p54, %r864, 0;
	@%p54 bra 	$L__BB0_100;
	ld.global.u32 	%r865, [%rd8+180];
	xor.b32  	%r945, %r945, %r865;
	ld.global.u32 	%r866, [%rd8+184];
	xor.b32  	%r1128, %r1128, %r866;
	ld.global.u32 	%r867, [%rd8+188];
	xor.b32  	%r1127, %r1127, %r867;
	ld.global.u32 	%r868, [%rd8+192];
	xor.b32  	%r1126, %r1126, %r868;
	ld.global.u32 	%r869, [%rd8+196];
	xor.b32  	%r941, %r941, %r869;
$L__BB0_100:
	and.b32  	%r871, %r798, 1024;
	setp.eq.s32 	%p55, %r871, 0;
	@%p55 bra 	$L__BB0_102;
	ld.global.u32 	%r872, [%rd8+200];
	xor.b32  	%r945, %r945, %r872;
	ld.global.u32 	%r873, [%rd8+204];
	xor.b32  	%r1128, %r1128, %r873;
	ld.global.u32 	%r874, [%rd8+208];
	xor.b32  	%r1127, %r1127, %r874;
	ld.global.u32 	%r875, [%rd8+212];
	xor.b32  	%r1126, %r1126, %r875;
	ld.global.u32 	%r876, [%rd8+216];
	xor.b32  	%r941, %r941, %r876;
$L__BB0_102:
	and.b32  	%r878, %r798, 2048;
	setp.eq.s32 	%p56, %r878, 0;
	@%p56 bra 	$L__BB0_104;
	ld.global.u32 	%r879, [%rd8+220];
	xor.b32  	%r945, %r945, %r879;
	ld.global.u32 	%r880, [%rd8+224];
	xor.b32  	%r1128, %r1128, %r880;
	ld.global.u32 	%r881, [%rd8+228];
	xor.b32  	%r1127, %r1127, %r881;
	ld.global.u32 	%r882, [%rd8+232];
	xor.b32  	%r1126, %r1126, %r882;
	ld.global.u32 	%r883, [%rd8+236];
	xor.b32  	%r941, %r941, %r883;
$L__BB0_104:
	and.b32  	%r885, %r798, 4096;
	setp.eq.s32 	%p57, %r885, 0;
	@%p57 bra 	$L__BB0_106;
	ld.global.u32 	%r886, [%rd8+240];
	xor.b32  	%r945, %r945, %r886;
	ld.global.u32 	%r887, [%rd8+244];
	xor.b32  	%r1128, %r1128, %r887;
	ld.global.u32 	%r888, [%rd8+248];
	xor.b32  	%r1127, %r1127, %r888;
	ld.global.u32 	%r889, [%rd8+252];
	xor.b32  	%r1126, %r1126, %r889;
	ld.global.u32 	%r890, [%rd8+256];
	xor.b32  	%r941, %r941, %r890;
$L__BB0_106:
	and.b32  	%r892, %r798, 8192;
	setp.eq.s32 	%p58, %r892, 0;
	@%p58 bra 	$L__BB0_108;
	ld.global.u32 	%r893, [%rd8+260];
	xor.b32  	%r945, %r945, %r893;
	ld.global.u32 	%r894, [%rd8+264];
	xor.b32  	%r1128, %r1128, %r894;
	ld.global.u32 	%r895, [%rd8+268];
	xor.b32  	%r1127, %r1127, %r895;
	ld.global.u32 	%r896, [%rd8+272];
	xor.b32  	%r1126, %r1126, %r896;
	ld.global.u32 	%r897, [%rd8+276];
	xor.b32  	%r941, %r941, %r897;
$L__BB0_108:
	and.b32  	%r899, %r798, 16384;
	setp.eq.s32 	%p59, %r899, 0;
	@%p59 bra 	$L__BB0_110;
	ld.global.u32 	%r900, [%rd8+280];
	xor.b32  	%r945, %r945, %r900;
	ld.global.u32 	%r901, [%rd8+284];
	xor.b32  	%r1128, %r1128, %r901;
	ld.global.u32 	%r902, [%rd8+288];
	xor.b32  	%r1127, %r1127, %r902;
	ld.global.u32 	%r903, [%rd8+292];
	xor.b32  	%r1126, %r1126, %r903;
	ld.global.u32 	%r904, [%rd8+296];
	xor.b32  	%r941, %r941, %r904;
$L__BB0_110:
	and.b32  	%r906, %r798, 32768;
	setp.eq.s32 	%p60, %r906, 0;
	@%p60 bra 	$L__BB0_112;
	ld.global.u32 	%r907, [%rd8+300];
	xor.b32  	%r945, %r945, %r907;
	ld.global.u32 	%r908, [%rd8+304];
	xor.b32  	%r1128, %r1128, %r908;
	ld.global.u32 	%r909, [%rd8+308];
	xor.b32  	%r1127, %r1127, %r909;
	ld.global.u32 	%r910, [%rd8+312];
	xor.b32  	%r1126, %r1126, %r910;
	ld.global.u32 	%r911, [%rd8+316];
	xor.b32  	%r941, %r941, %r911;
$L__BB0_112:
	add.s32 	%r1124, %r1124, 16;
	setp.ne.s32 	%p61, %r1124, 32;
	@%p61 bra 	$L__BB0_80;
	mad.lo.s32 	%r912, %r1118, -31, %r368;
	add.s32 	%r1118, %r912, 1;
	setp.ne.s32 	%p62, %r1118, 5;
	@%p62 bra 	$L__BB0_79;
	st.local.u32 	[%rd1+4], %r945;
	st.local.v2.u32 	[%rd1+8], {%r1128, %r1127};
	st.local.v2.u32 	[%rd1+16], {%r1126, %r941};
$L__BB0_115:
	shr.u64 	%rd27, %rd3, 2;
	add.s32 	%r928, %r928, 1;
	setp.gt.u64 	%p63, %rd3, 3;
	@%p63 bra 	$L__BB0_3;
$L__BB0_116:
	shr.u32 	%r913, %r945, 2;
	xor.b32  	%r914, %r913, %r945;
	shl.b32 	%r915, %r941, 4;
	shl.b32 	%r916, %r914, 1;
	xor.b32  	%r917, %r916, %r915;
	xor.b32  	%r918, %r917, %r914;
	xor.b32  	%r919, %r918, %r941;
	add.s32 	%r920, %r3, %r919;
	add.s32 	%r921, %r920, 362437;
	mul.hi.u32 	%r922, %r921, 1374389535;
	shr.u32 	%r923, %r922, 5;
	mul.lo.s32 	%r924, %r923, 100;
	sub.s32 	%r925, %r921, %r924;
	cvta.to.global.u64 	%rd24, %rd10;
	shl.b64 	%rd25, %rd2, 2;
	add.s64 	%rd26, %rd24, %rd25;
	st.global.u32 	[%rd26], %r925;
$L__BB0_117:
	ret;

}
	// .globl	_Z20multiplyMatricesCUDAPiS_S_i
.visible .entry _Z20multiplyMatricesCUDAPiS_S_i(
	.param .u64 .ptr .align 1 _Z20multiplyMatricesCUDAPiS_S_i_param_0,
	.param .u64 .ptr .align 1 _Z20multiplyMatricesCUDAPiS_S_i_param_1,
	.param .u64 .ptr .align 1 _Z20multiplyMatricesCUDAPiS_S_i_param_2,
	.param .u32 _Z20multiplyMatricesCUDAPiS_S_i_param_3
)
{
	.reg .pred 	%p<10>;
	.reg .b32 	%r<105>;
	.reg .b64 	%rd<67>;

	ld.param.u64 	%rd14, [_Z20multiplyMatricesCUDAPiS_S_i_param_0];
	ld.param.u64 	%rd15, [_Z20multiplyMatricesCUDAPiS_S_i_param_1];
	ld.param.u32 	%r30, [_Z20multiplyMatricesCUDAPiS_S_i_param_3];
	cvta.to.global.u64 	%rd1, %rd15;
	cvta.to.global.u64 	%rd2, %rd14;
	mov.u32 	%r31, %ctaid.y;
	mov.u32 	%r32, %ntid.y;
	mov.u32 	%r33, %tid.y;
	mad.lo.s32 	%r1, %r31, %r32, %r33;
	mov.u32 	%r34, %ctaid.x;
	mov.u32 	%r35, %ntid.x;
	mov.u32 	%r36, %tid.x;
	mad.lo.s32 	%r2, %r34, %r35, %r36;
	max.s32 	%r37, %r1, %r2;
	setp.ge.s32 	%p1, %r37, %r30;
	@%p1 bra 	$L__BB1_13;
	mul.lo.s32 	%r3, %r30, %r1;
	and.b32  	%r4, %r30, 7;
	setp.lt.u32 	%p2, %r30, 8;
	mov.b32 	%r99, 0;
	mov.u32 	%r104, %r99;
	@%p2 bra 	$L__BB1_4;
	and.b32  	%r99, %r30, 2147483640;
	neg.s32 	%r93, %r99;
	mul.wide.s32 	%rd16, %r30, 4;
	add.s64 	%rd3, %rd1, %rd16;
	shl.b32 	%r7, %r30, 3;
	mul.wide.s32 	%rd17, %r30, 8;
	add.s64 	%rd4, %rd1, %rd17;
	mul.wide.s32 	%rd18, %r30, 12;
	add.s64 	%rd5, %rd1, %rd18;
	mul.wide.s32 	%rd19, %r30, 16;
	add.s64 	%rd6, %rd1, %rd19;
	mul.wide.s32 	%rd20, %r30, 20;
	add.s64 	%rd7, %rd1, %rd20;
	mul.wide.s32 	%rd21, %r30, 24;
	add.s64 	%rd8, %rd1, %rd21;
	mul.wide.s32 	%rd22, %r30, 28;
	add.s64 	%rd9, %rd1, %rd22;
	mul.wide.u32 	%rd23, %r3, 4;
	add.s64 	%rd24, %rd23, %rd2;
	add.s64 	%rd66, %rd24, 16;
	mov.b32 	%r104, 0;
	mov.u32 	%r92, %r2;
$L__BB1_3:
	.pragma "nounroll";
	mul.wide.s32 	%rd25, %r92, 4;
	add.s64 	%rd26, %rd3, %rd25;
	add.s64 	%rd27, %rd4, %rd25;
	add.s64 	%rd28, %rd5, %rd25;
	add.s64 	%rd29, %rd6, %rd25;
	add.s64 	%rd30, %rd7, %rd25;
	add.s64 	%rd31, %rd8, %rd25;
	add.s64 	%rd32, %rd9, %rd25;
	add.s64 	%rd33, %rd1, %rd25;
	ld.global.u32 	%r41, [%rd66+-16];
	ld.global.u32 	%r42, [%rd33];
	mad.lo.s32 	%r43, %r42, %r41, %r104;
	ld.global.u32 	%r44, [%rd66+-12];
	ld.global.u32 	%r45, [%rd26];
	mad.lo.s32 	%r46, %r45, %r44, %r43;
	ld.global.u32 	%r47, [%rd66+-8];
	ld.global.u32 	%r48, [%rd27];
	mad.lo.s32 	%r49, %r48, %r47, %r46;
	ld.global.u32 	%r50, [%rd66+-4];
	ld.global.u32 	%r51, [%rd28];
	mad.lo.s32 	%r52, %r51, %r50, %r49;
	ld.global.u32 	%r53, [%rd66];
	ld.global.u32 	%r54, [%rd29];
	mad.lo.s32 	%r55, %r54, %r53, %r52;
	ld.global.u32 	%r56, [%rd66+4];
	ld.global.u32 	%r57, [%rd30];
	mad.lo.s32 	%r58, %r57, %r56, %r55;
	ld.global.u32 	%r59, [%rd66+8];
	ld.global.u32 	%r60, [%rd31];
	mad.lo.s32 	%r61, %r60, %r59, %r58;
	ld.global.u32 	%r62, [%rd66+12];
	ld.global.u32 	%r63, [%rd32];
	mad.lo.s32 	%r104, %r63, %r62, %r61;
	add.s32 	%r93, %r93, 8;
	add.s32 	%r92, %r92, %r7;
	add.s64 	%rd66, %rd66, 32;
	setp.ne.s32 	%p3, %r93, 0;
	@%p3 bra 	$L__BB1_3;
$L__BB1_4:
	setp.eq.s32 	%p4, %r4, 0;
	@%p4 bra 	$L__BB1_12;
	and.b32  	%r17, %r30, 3;
	setp.lt.u32 	%p5, %r4, 4;
	@%p5 bra 	$L__BB1_7;
	add.s32 	%r65, %r99, %r3;
	mul.wide.u32 	%rd34, %r65, 4;
	add.s64 	%rd35, %rd2, %rd34;
	ld.global.u32 	%r66, [%rd35];
	mad.lo.s32 	%r67, %r99, %r30, %r2;
	mul.wide.s32 	%rd36, %r67, 4;
	add.s64 	%rd37, %rd1, %rd36;
	ld.global.u32 	%r68, [%rd37];
	mad.lo.s32 	%r69, %r68, %r66, %r104;
	cvt.u64.u32 	%rd38, %r3;
	cvt.u64.u32 	%rd39, %r99;
	add.s64 	%rd40, %rd39, %rd38;
	shl.b64 	%rd41, %rd40, 2;
	add.s64 	%rd42, %rd2, %rd41;
	ld.global.u32 	%r70, [%rd42+4];
	mul.wide.s32 	%rd43, %r30, 4;
	add.s64 	%rd44, %rd37, %rd43;
	ld.global.u32 	%r71, [%rd44];
	mad.lo.s32 	%r72, %r71, %r70, %r69;
	ld.global.u32 	%r73, [%rd42+8];
	add.s64 	%rd45, %rd44, %rd43;
	ld.global.u32 	%r74, [%rd45];
	mad.lo.s32 	%r75, %r74, %r73, %r72;
	ld.global.u32 	%r76, [%rd42+12];
	add.s64 	%rd46, %rd45, %rd43;
	ld.global.u32 	%r77, [%rd46];
	mad.lo.s32 	%r104, %r77, %r76, %r75;
	add.s32 	%r99, %r99, 4;
$L__BB1_7:
	setp.eq.s32 	%p6, %r17, 0;
	@%p6 bra 	$L__BB1_12;
	setp.eq.s32 	%p7, %r17, 1;
	@%p7 bra 	$L__BB1_10;
	add.s32 	%r79, %r99, %r3;
	mul.wide.u32 	%rd47, %r79, 4;
	add.s64 	%rd48, %rd2, %rd47;
	ld.global.u32 	%r80, [%rd48];
	mad.lo.s32 	%r81, %r99, %r30, %r2;
	mul.wide.s32 	%rd49, %r81, 4;
	add.s64 	%rd50, %rd1, %rd49;
	ld.global.u32 	%r82, [%rd50];
	mad.lo.s32 	%r83, %r82, %r80, %r104;
	cvt.u64.u32 	%rd51, %r3;
	cvt.u64.u32 	%rd52, %r99;
	add.s64 	%rd53, %rd52, %rd51;
	shl.b64 	%rd54, %rd53, 2;
	add.s64 	%rd55, %rd2, %rd54;
	ld.global.u32 	%r84, [%rd55+4];
	mul.wide.s32 	%rd56, %r30, 4;
	add.s64 	%rd57, %rd50, %rd56;
	ld.global.u32 	%r85, [%rd57];
	mad.lo.s32 	%r104, %r85, %r84, %r83;
	add.s32 	%r99, %r99, 2;
$L__BB1_10:
	and.b32  	%r86, %r30, 1;
	setp.eq.b32 	%p8, %r86, 1;
	not.pred 	%p9, %p8;
	@%p9 bra 	$L__BB1_12;
	add.s32 	%r87, %r99, %r3;
	mul.wide.u32 	%rd58, %r87, 4;
	add.s64 	%rd59, %rd2, %rd58;
	ld.global.u32 	%r88, [%rd59];
	mad.lo.s32 	%r89, %r99, %r30, %r2;
	mul.wide.s32 	%rd60, %r89, 4;
	add.s64 	%rd61, %rd1, %rd60;
	ld.global.u32 	%r90, [%rd61];
	mad.lo.s32 	%r104, %r90, %r88, %r104;
$L__BB1_12:
	ld.param.u64 	%rd65, [_Z20multiplyMatricesCUDAPiS_S_i_param_2];
	add.s32 	%r91, %r3, %r2;
	cvta.to.global.u64 	%rd62, %rd65;
	mul.wide.s32 	%rd63, %r91, 4;
	add.s64 	%rd64, %rd62, %rd63;
	st.global.u32 	[%rd64], %r104;
$L__BB1_13:
	ret;

}


// ===== COMPILED SASS (sm_100) =====

	.target	sm_100

	.elftype	@"ET_EXEC"


//--------------------- .note.nv.tkinfo           --------------------------
	.section	.note.nv.tkinfo,"",@"SHT_NOTE"
	.sectionflags	@"SHF_NOTE_NV_TKINFO"
	.tkinfo
        /*0018*/ 	.word	0x00000002
        /*0030*/ 	.string	""
        /*0030*/ 	.string	"ptxas"
        /*0030*/ 	.string	"Cuda compilation tools, release 13.0, V13.0.88"
        /*0030*/ 	.string	"Build cuda_13.0.r13.0/compiler.36424714_0"
        /*0030*/ 	.string	"-arch sm_100 -m 64 "



//--------------------- .note.nv.cuinfo           --------------------------
	.section	.note.nv.cuinfo,"",@"SHT_NOTE"
	.sectionflags	@"SHF_NOTE_NV_CUINFO"
        /*0018*/ 	.short	0x0002
        /*001a*/ 	.short	0x0064
        /*001c*/ 	.short	0x0082
	.zero		2


//--------------------- .nv.info                  --------------------------
	.section	.nv.info,"",@"SHT_CUDA_INFO"
	.align	4


	//----- nvinfo : EIATTR_REGCOUNT
	.align		4
        /*0000*/ 	.byte	0x04, 0x2f
        /*0002*/ 	.short	(.L_10 - .L_9)
	.align		4
.L_9:
        /*0004*/ 	.word	index@(_Z18generateMatrixCUDAPiim)
        /*0008*/ 	.word	0x0000001f


	//----- nvinfo : EIATTR_FRAME_SIZE
	.align		4
.L_10:
        /*000c*/ 	.byte	0x04, 0x11
        /*000e*/ 	.short	(.L_12 - .L_11)
	.align		4
.L_11:
        /*0010*/ 	.word	index@(_Z18generateMatrixCUDAPiim)
        /*0014*/ 	.word	0x00000030


	//----- nvinfo : EIATTR_REGCOUNT
	.align		4
.L_12:
        /*0018*/ 	.byte	0x04, 0x2f
        /*001a*/ 	.short	(.L_14 - .L_13)
	.align		4
.L_13:
        /*001c*/ 	.word	index@(_Z20multiplyMatricesCUDAPiS_S_i)
        /*0020*/ 	.word	0x0000001e


	//----- nvinfo : EIATTR_FRAME_SIZE
	.align		4
.L_14:
        /*0024*/ 	.byte	0x04, 0x11
        /*0026*/ 	.short	(.L_16 - .L_15)
	.align		4
.L_15:
        /*0028*/ 	.word	index@(_Z20multiplyMatricesCUDAPiS_S_i)
        /*002c*/ 	.word	0x00000000


	//----- nvinfo : EIATTR_MIN_STACK_SIZE
	.align		4
.L_16:
        /*0030*/ 	.byte	0x04, 0x12
        /*0032*/ 	.short	(.L_18 - .L_17)
	.align		4
.L_17:
        /*0034*/ 	.word	index@(_Z20multiplyMatricesCUDAPiS_S_i)
        /*0038*/ 	.word	0x00000000


	//----- nvinfo : EIATTR_MIN_STACK_SIZE
	.align		4
.L_18:
        /*003c*/ 	.byte	0x04, 0x12
        /*003e*/ 	.short	(.L_20 - .L_19)
	.align		4
.L_19:
        /*0040*/ 	.word	index@(_Z18generateMatrixCUDAPiim)
        /*0044*/ 	.word	0x00000030
.L_20:


//--------------------- .nv.compat                --------------------------
	.section	.nv.compat,"",@"SHT_CUDA_COMPAT_INFO"
	.align	4
        /*0000*/ 	.byte	0x02, 0x09, 0x00, 0x00, 0x02, 0x02, 0x01, 0x00, 0x02, 0x05, 0x05, 0x00, 0x03, 0x07, 0x01, 0x01
        /*0010*/ 	.byte	0x02, 0x03, 0x00, 0x00, 0x02, 0x06, 0x01, 0x00, 0x04, 0x0b, 0x08, 0x00, 0x09, 0x00, 0x00, 0x00
        /*0020*/ 	.byte	0x00, 0x00, 0x00, 0x00


//--------------------- .nv.info._Z20multiplyMatricesCUDAPiS_S_i --------------------------
	.section	.nv.info._Z20multiplyMatricesCUDAPiS_S_i,"",@"SHT_CUDA_INFO"
	.sectionflags	@""
	.align	4


	//----- nvinfo : EIATTR_CUDA_API_VERSION
	.align		4
        /*0000*/ 	.byte	0x04, 0x37
        /*0002*/ 	.short	(.L_22 - .L_21)
.L_21:
        /*0004*/ 	.word	0x00000082


	//----- nvinfo : EIATTR_KPARAM_INFO
	.align		4
.L_22:
        /*0008*/ 	.byte	0x04, 0x17
        /*000a*/ 	.short	(.L_24 - .L_23)
.L_23:
        /*000c*/ 	.word	0x00000000
        /*0010*/ 	.short	0x0003
        /*0012*/ 	.short	0x0018
        /*0014*/ 	.byte	0x00, 0xf0, 0x11, 0x00


	//----- nvinfo : EIATTR_KPARAM_INFO
	.align		4
.L_24:
        /*0018*/ 	.byte	0x04, 0x17
        /*001a*/ 	.short	(.L_26 - .L_25)
.L_25:
        /*001c*/ 	.word	0x00000000
        /*0020*/ 	.short	0x0002
        /*0022*/ 	.short	0x0010
        /*0024*/ 	.byte	0x00, 0xf5, 0x21, 0x00


	//----- nvinfo : EIATTR_KPARAM_INFO
	.align		4
.L_26:
        /*0028*/ 	.byte	0x04, 0x17
        /*002a*/ 	.short	(.L_28 - .L_27)
.L_27:
        /*002c*/ 	.word	0x00000000
        /*0030*/ 	.short	0x0001
        /*0032*/ 	.short	0x0008
        /*0034*/ 	.byte	0x00, 0xf5, 0x21, 0x00


	//----- nvinfo : EIATTR_KPARAM_INFO
	.align		4
.L_28:
        /*0038*/ 	.byte	0x04, 0x17
        /*003a*/ 	.short	(.L_30 - .L_29)
.L_29:
        /*003c*/ 	.word	0x00000000
        /*0040*/ 	.short	0x0000
        /*0042*/ 	.short	0x0000
        /*0044*/ 	.byte	0x00, 0xf5, 0x21, 0x00


	//----- nvinfo : EIATTR_SPARSE_MMA_MASK
	.align		4
.L_30:
        /*0048*/ 	.byte	0x03, 0x50
        /*004a*/ 	.short	0x0000


	//----- nvinfo : EIATTR_MAXREG_COUNT
	.align		4
        /*004c*/ 	.byte	0x03, 0x1b
        /*004e*/ 	.short	0x00ff


	//----- nvinfo : EIATTR_MERCURY_ISA_VERSION
	.align		4
        /*0050*/ 	.byte	0x03, 0x5f
        /*0052*/ 	.short	0x0101


	//----- nvinfo : EIATTR_VRC_CTA_INIT_COUNT
	.align		4
        /*0054*/ 	.byte	0x02, 0x4a
	.zero		1
	.zero		1


	//----- nvinfo : EIATTR_EXIT_INSTR_OFFSETS
	.align		4
        /*0058*/ 	.byte	0x04, 0x1c
        /*005a*/ 	.short	(.L_32 - .L_31)


	//   ....[0]....
.L_31:
        /*005c*/ 	.word	0x000000c0


	//   ....[1]....
        /*0060*/ 	.word	0x00000a90


	//----- nvinfo : EIATTR_CBANK_PARAM_SIZE
	.align		4
.L_32:
        /*0064*/ 	.byte	0x03, 0x19
        /*0066*/ 	.short	0x001c


	//----- nvinfo : EIATTR_PARAM_CBANK
	.align		4
        /*0068*/ 	.byte	0x04, 0x0a
        /*006a*/ 	.short	(.L_34 - .L_33)
	.align		4
.L_33:
        /*006c*/ 	.word	index@(.nv.constant0._Z20multiplyMatricesCUDAPiS_S_i)
        /*0070*/ 	.short	0x0380
        /*0072*/ 	.short	0x001c


	//----- nvinfo : EIATTR_SW_WAR
	.align		4
.L_34:
        /*0074*/ 	.byte	0x04, 0x36
        /*0076*/ 	.short	(.L_36 - .L_35)
.L_35:
        /*0078*/ 	.word	0x00000008
.L_36:


//--------------------- .nv.info._Z18generateMatrixCUDAPiim --------------------------
	.section	.nv.info._Z18generateMatrixCUDAPiim,"",@"SHT_CUDA_INFO"
	.sectionflags	@""
	.align	4


	//----- nvinfo : EIATTR_CUDA_API_VERSION
	.align		4
        /*0000*/ 	.byte	0x04, 0x37
        /*0002*/ 	.short	(.L_38 - .L_37)
.L_37:
        /*0004*/ 	.word	0x00000082


	//----- nvinfo : EIATTR_KPARAM_INFO
	.align		4
.L_38:
        /*0008*/ 	.byte	0x04, 0x17
        /*000a*/ 	.short	(.L_40 - .L_39)
.L_39:
        /*000c*/ 	.word	0x00000000
        /*0010*/ 	.short	0x0002
        /*0012*/ 	.short	0x0010
        /*0014*/ 	.byte	0x00, 0xf0, 0x21, 0x00


	//----- nvinfo : EIATTR_KPARAM_INFO
	.align		4
.L_40:
        /*0018*/ 	.byte	0x04, 0x17
        /*001a*/ 	.short	(.L_42 - .L_41)
.L_41:
        /*001c*/ 	.word	0x00000000
        /*0020*/ 	.short	0x0001
        /*0022*/ 	.short	0x0008
        /*0024*/ 	.byte	0x00, 0xf0, 0x11, 0x00


	//----- nvinfo : EIATTR_KPARAM_INFO
	.align		4
.L_42:
        /*0028*/ 	.byte	0x04, 0x17
        /*002a*/ 	.short	(.L_44 - .L_43)
.L_43:
        /*002c*/ 	.word	0x00000000
        /*0030*/ 	.short	0x0000
        /*0032*/ 	.short	0x0000
        /*0034*/ 	.byte	0x00, 0xf5, 0x21, 0x00


	//----- nvinfo : EIATTR_SPARSE_MMA_MASK
	.align		4
.L_44:
        /*0038*/ 	.byte	0x03, 0x50
        /*003a*/ 	.short	0x0000


	//----- nvinfo : EIATTR_MAXREG_COUNT
	.align		4
        /*003c*/ 	.byte	0x03, 0x1b
        /*003e*/ 	.short	0x00ff


	//----- nvinfo : EIATTR_MERCURY_ISA_VERSION
	.align		4
        /*0040*/ 	.byte	0x03, 0x5f
        /*0042*/ 	.short	0x0101


	//----- nvinfo : EIATTR_VRC_CTA_INIT_COUNT
	.align		4
        /*0044*/ 	.byte	0x02, 0x4a
	.zero		1
	.zero		1


	//----- nvinfo : EIATTR_EXIT_INSTR_OFFSETS
	.align		4
        /*0048*/ 	.byte	0x04, 0x1c
        /*004a*/ 	.short	(.L_46 - .L_45)


	//   ....[0]....
.L_45:
        /*004c*/ 	.word	0x000000d0


	//   ....[1]....
        /*0050*/ 	.word	0x00002830


	//----- nvinfo : EIATTR_CRS_STACK_SIZE
	.align		4
.L_46:
        /*0054*/ 	.byte	0x04, 0x1e
        /*0056*/ 	.short	(.L_48 - .L_47)
.L_47:
        /*0058*/ 	.word	0x00000000


	//----- nvinfo : EIATTR_CBANK_PARAM_SIZE
	.align		4
.L_48:
        /*005c*/ 	.byte	0x03, 0x19
        /*005e*/ 	.short	0x0018


	//----- nvinfo : EIATTR_PARAM_CBANK
	.align		4
        /*0060*/ 	.byte	0x04, 0x0a
        /*0062*/ 	.short	(.L_50 - .L_49)
	.align		4
.L_49:
        /*0064*/ 	.word	index@(.nv.constant0._Z18generateMatrixCUDAPiim)
        /*0068*/ 	.short	0x0380
        /*006a*/ 	.short	0x0018


	//----- nvinfo : EIATTR_SW_WAR
	.align		4
.L_50:
        /*006c*/ 	.byte	0x04, 0x36
        /*006e*/ 	.short	(.L_52 - .L_51)
.L_51:
        /*0070*/ 	.word	0x00000008
.L_52:


//--------------------- .nv.callgraph             --------------------------
	.section	.nv.callgraph,"",@"SHT_CUDA_CALLGRAPH"
	.align	4
	.sectionentsize	8
	.align		4
        /*0000*/ 	.word	0x00000000
	.align		4
        /*0004*/ 	.word	0xffffffff
	.align		4
        /*0008*/ 	.word	0x00000000
	.align		4
        /*000c*/ 	.word	0xfffffffe
	.align		4
        /*0010*/ 	.word	0x00000000
	.align		4
        /*0014*/ 	.word	0xfffffffd
	.align		4
        /*0018*/ 	.word	0x00000000
	.align		4
        /*001c*/ 	.word	0xfffffffc


//--------------------- .nv.constant4             --------------------------
	.section	.nv.constant4,"a",@progbits
	.align	8
	.align		8
.nv.constant4:
        /*0000*/ 	.dword	precalc_xorwow_matrix
	.align		8
        /*0008*/ 	.dword	precalc_xorwow_offset_matrix
	.align		8
        /*0010*/ 	.dword	mrg32k3aM1
	.align		8
        /*0018*/ 	.dword	mrg32k3aM2
	.align		8
        /*0020*/ 	.dword	mrg32k3aM1SubSeq
	.align		8
        /*0028*/ 	.dword	mrg32k3aM2SubSeq
	.align		8
        /*0030*/ 	.dword	mrg32k3aM1Seq
	.align		8
        /*0038*/ 	.dword	mrg32k3aM2Seq


//--------------------- .nv.constant3             --------------------------
	.section	.nv.constant3,"a",@progbits
	.align	8
.nv.constant3:
	.type		__cr_lgamma_table,@object
	.size		__cr_lgamma_table,(.L_8 - __cr_lgamma_table)
__cr_lgamma_table:
        /*0000*/ 	.byte	0x00, 0x00, 0x00, 0x00, 0x00, 0x00, 0x00, 0x00, 0x00, 0x00, 0x00, 0x00, 0x00, 0x00, 0x00, 0x00
        /*0010*/ 	.byte	0xef, 0x39, 0xfa, 0xfe, 0x42, 0x2e, 0xe6, 0x3f, 0x02, 0x20, 0x2a, 0xfa, 0x0b, 0xab, 0xfc, 0x3f
        /*0020*/ 	.byte	0xf9, 0x2c, 0x92, 0x7c, 0xa7, 0x6c, 0x09, 0x40, 0xc9, 0x79, 0x44, 0x3c, 0x64, 0x26, 0x13, 0x40
        /*0030*/ 	.byte	0xca, 0x01, 0xcf, 0x3a, 0x27, 0x51, 0x1a, 0x40, 0x30, 0xcc, 0x2d, 0xf3, 0xe1, 0x0c, 0x21, 0x40
        /*0040*/ 	.byte	0x0d, 0xb7, 0xfc, 0x82, 0x8e, 0x35, 0x25, 0x40
.L_8:


//--------------------- .text._Z20multiplyMatricesCUDAPiS_S_i --------------------------
	.section	.text._Z20multiplyMatricesCUDAPiS_S_i,"ax",@progbits
	.align	128
        .global         _Z20multiplyMatricesCUDAPiS_S_i
        .type           _Z20multiplyMatricesCUDAPiS_S_i,@function
        .size           _Z20multiplyMatricesCUDAPiS_S_i,(.L_x_17 - _Z20multiplyMatricesCUDAPiS_S_i)
        .other          _Z20multiplyMatricesCUDAPiS_S_i,@"STO_CUDA_ENTRY STV_DEFAULT"
_Z20multiplyMatricesCUDAPiS_S_i:
.text._Z20multiplyMatricesCUDAPiS_S_i:
[----:B------:R-:W-:Y:S01]  /*0000*/  LDC R1, c[0x0][0x37c] ;  /* 0x0000df00ff017b82 */ /* 0x000fe20000000800 */
[----:B------:R-:W0:Y:S07]  /*0010*/  S2R R0, SR_TID.Y ;  /* 0x0000000000007919 */ /* 0x000e2e0000002200 */
[----:B------:R-:W0:Y:S01]  /*0020*/  S2UR UR4, SR_CTAID.Y ;  /* 0x00000000000479c3 */ /* 0x000e220000002600 */
[----:B------:R-:W1:Y:S01]  /*0030*/  LDCU UR20, c[0x0][0x398] ;  /* 0x00007300ff1477ac */ /* 0x000e620008000800 */
[----:B------:R-:W2:Y:S06]  /*0040*/  S2R R3, SR_TID.X ;  /* 0x0000000000037919 */ /* 0x000eac0000002100 */
[----:B------:R-:W0:Y:S08]  /*0050*/  LDC R13, c[0x0][0x364] ;  /* 0x0000d900ff0d7b82 */ /* 0x000e300000000800 */
[----:B------:R-:W2:Y:S08]  /*0060*/  S2UR UR5, SR_CTAID.X ;  /* 0x00000000000579c3 */ /* 0x000eb00000002500 */
[----:B------:R-:W2:Y:S01]  /*0070*/  LDC R2, c[0x0][0x360] ;  /* 0x0000d800ff027b82 */ /* 0x000ea20000000800 */
[----:B0-----:R-:W-:-:S02]  /*0080*/  IMAD R13, R13, UR4, R0 ;  /* 0x000000040d0d7c24 */ /* 0x001fc4000f8e0200 */
[----:B--2---:R-:W-:-:S05]  /*0090*/  IMAD R0, R2, UR5, R3 ;  /* 0x0000000502007c24 */ /* 0x004fca000f8e0203 */
[----:B------:R-:W-:-:S04]  /*00a0*/  VIMNMX R2, PT, PT, R13, R0, !PT ;  /* 0x000000000d027248 */ /* 0x000fc80007fe0100 */
[----:B-1----:R-:W-:-:S13]  /*00b0*/  ISETP.GE.AND P0, PT, R2, UR20, PT ;  /* 0x0000001402007c0c */ /* 0x002fda000bf06270 */
[----:B------:R-:W-:Y:S05]  /*00c0*/  @P0 EXIT ;  /* 0x000000000000094d */ /* 0x000fea0003800000 */
[----:B------:R-:W-:Y:S01]  /*00d0*/  UISETP.GE.U32.AND UP0, UPT, UR20, 0x8, UPT ;  /* 0x000000081400788c */ /* 0x000fe2000bf06070 */
[----:B------:R-:W-:Y:S02]  /*00e0*/  HFMA2 R12, -RZ, RZ, 0, 0 ;  /* 0x00000000ff0c7431 */ /* 0x000fe400000001ff */
[----:B------:R-:W-:Y:S01]  /*00f0*/  IMAD R13, R13, UR20, RZ ;  /* 0x000000140d0d7c24 */ /* 0x000fe2000f8e02ff */
[----:B------:R-:W-:Y:S01]  /*0100*/  UMOV UR4, URZ ;  /* 0x000000ff00047c82 */ /* 0x000fe20008000000 */
[----:B------:R-:W0:Y:S04]  /*0110*/  LDCU.64 UR18, c[0x0][0x358] ;  /* 0x00006b00ff1277ac */ /* 0x000e280008000a00 */
[----:B------:R-:W-:Y:S05]  /*0120*/  BRA.U !UP0, `(.L_x_0) ;  /* 0x0000000508047547 */ /* 0x000fea000b800000 */
[----:B------:R-:W1:Y:S01]  /*0130*/  LDCU.128 UR24, c[0x0][0x380] ;  /* 0x00007000ff1877ac */ /* 0x000e620008000c00 */
[----:B------:R-:W-:Y:S02]  /*0140*/  MOV R12, RZ ;  /* 0x000000ff000c7202 */ /* 0x000fe40000000f00 */
[----:B------:R-:W-:Y:S01]  /*0150*/  MOV R14, R0 ;  /* 0x00000000000e7202 */ /* 0x000fe20000000f00 */
[----:B------:R-:W-:-:S04]  /*0160*/  ULOP3.LUT UR4, UR20, 0x7ffffff8, URZ, 0xc0, !UPT ;  /* 0x7ffffff814047892 */ /* 0x000fc8000f8ec0ff */
[----:B------:R-:W-:Y:S01]  /*0170*/  UIADD3 UR5, UPT, UPT, -UR4, URZ, URZ ;  /* 0x000000ff04057290 */ /* 0x000fe2000fffe1ff */
[----:B-1----:R-:W-:Y:S01]  /*0180*/  MOV R2, UR24 ;  /* 0x0000001800027c02 */ /* 0x002fe20008000f00 */
[----:B------:R-:W-:Y:S01]  /*0190*/  UIMAD.WIDE UR6, UR20, 0x8, UR26 ;  /* 0x00000008140678a5 */ /* 0x000fe2000f8e021a */
[----:B------:R-:W-:Y:S01]  /*01a0*/  MOV R3, UR25 ;  /* 0x0000001900037c02 */ /* 0x000fe20008000f00 */
[----:B------:R-:W-:Y:S02]  /*01b0*/  UIMAD.WIDE UR8, UR20, 0xc, UR26 ;  /* 0x0000000c140878a5 */ /* 0x000fe4000f8e021a */
[----:B------:R-:W-:Y:S01]  /*01c0*/  UIMAD.WIDE UR10, UR20, 0x10, UR26 ;  /* 0x00000010140a78a5 */ /* 0x000fe2000f8e021a */
[----:B------:R-:W-:Y:S01]  /*01d0*/  IMAD.WIDE.U32 R2, R13, 0x4, R2 ;  /* 0x000000040d027825 */ /* 0x000fe200078e0002 */
[----:B------:R-:W-:Y:S02]  /*01e0*/  UIMAD.WIDE UR12, UR20, 0x14, UR26 ;  /* 0x00000014140c78a5 */ /* 0x000fe4000f8e021a */
[----:B------:R-:W-:Y:S01]  /*01f0*/  UIMAD.WIDE UR14, UR20, 0x18, UR26 ;  /* 0x00000018140e78a5 */ /* 0x000fe2000f8e021a */
[----:B------:R-:W-:Y:S01]  /*0200*/  IADD3 R2, P0, PT, R2, 0x10, RZ ;  /* 0x0000001002027810 */ /* 0x000fe20007f1e0ff */
[----:B------:R-:W-:-:S03]  /*0210*/  UIMAD.WIDE UR16, UR20, 0x1c, UR26 ;  /* 0x0000001c141078a5 */ /* 0x000fc6000f8e021a */
[----:B------:R-:W-:-:S09]  /*0220*/  IADD3.X R3, PT, PT, RZ, R3, RZ, P0, !PT ;  /* 0x00000003ff037210 */ /* 0x000fd200007fe4ff */
.L_x_1:
[----:B------:R-:W-:Y:S01]  /*0230*/  UIMAD.WIDE UR22, UR20, 0x4, UR26 ;  /* 0x00000004141678a5 */ /* 0x000fe2000f8e021a */
[----:B------:R-:W-:Y:S02]  /*0240*/  IMAD.MOV.U32 R23, RZ, RZ, 0x4 ;  /* 0x00000004ff177424 */ /* 0x000fe400078e00ff */
[----:B------:R-:W-:Y:S01]  /*0250*/  HFMA2 R11, -RZ, RZ, 0, 2.384185791015625e-07 ;  /* 0x00000004ff0b7431 */ /* 0x000fe200000001ff */
[----:B------:R-:W-:Y:S01]  /*0260*/  MOV R25, 0x4 ;  /* 0x0000000400197802 */ /* 0x000fe20000000f00 */
[----:B0-----:R-:W2:Y:S01]  /*0270*/  LDG.E R21, desc[UR18][R2.64+-0x10] ;  /* 0xfffff01202157981 */ /* 0x001ea2000c1e1900 */
[C---:B------:R-:W-:Y:S01]  /*0280*/  IMAD.WIDE R22, R14.reuse, R23, UR26 ;  /* 0x0000001a0e167e25 */ /* 0x040fe2000f8e0217 */
[----:B------:R-:W-:Y:S02]  /*0290*/  MOV R8, UR22 ;  /* 0x0000001600087c02 */ /* 0x000fe40008000f00 */
[----:B------:R-:W-:Y:S01]  /*02a0*/  MOV R9, UR23 ;  /* 0x0000001700097c02 */ /* 0x000fe20008000f00 */
[----:B------:R-:W3:Y:S02]  /*02b0*/  LDG.E R19, desc[UR18][R2.64+-0xc] ;  /* 0xfffff41202137981 */ /* 0x000ee4000c1e1900 */
[----:B------:R-:W-:-:S02]  /*02c0*/  IMAD.WIDE R8, R14, 0x4, R8 ;  /* 0x000000040e087825 */ /* 0x000fc400078e0208 */
[----:B------:R-:W2:Y:S01]  /*02d0*/  LDG.E R22, desc[UR18][R22.64] ;  /* 0x0000001216167981 */ /* 0x000ea2000c1e1900 */
[----:B------:R-:W-:Y:S01]  /*02e0*/  MOV R5, 0x4 ;  /* 0x0000000400057802 */ /* 0x000fe20000000f00 */
[C---:B------:R-:W-:Y:S02]  /*02f0*/  IMAD.WIDE R24, R14.reuse, R25, UR6 ;  /* 0x000000060e187e25 */ /* 0x040fe4000f8e0219 */
[----:B------:R0:W3:Y:S02]  /*0300*/  LDG.E R20, desc[UR18][R8.64] ;  /* 0x0000001208147981 */ /* 0x0000e4000c1e1900 */
[----:B------:R-:W-:Y:S02]  /*0310*/  IMAD.WIDE R10, R14, R11, UR8 ;  /* 0x000000080e0a7e25 */ /* 0x000fe4000f8e020b */
[----:B------:R-:W4:Y:S04]  /*0320*/  LDG.E R18, desc[UR18][R24.64] ;  /* 0x0000001218127981 */ /* 0x000f28000c1e1900 */
[----:B------:R-:W4:Y:S01]  /*0330*/  LDG.E R17, desc[UR18][R2.64+-0x8] ;  /* 0xfffff81202117981 */ /* 0x000f22000c1e1900 */
[----:B0-----:R-:W-:-:S02]  /*0340*/  HFMA2 R9, -RZ, RZ, 0, 2.384185791015625e-07 ;  /* 0x00000004ff097431 */ /* 0x001fc400000001ff */
[----:B------:R-:W-:Y:S01]  /*0350*/  IMAD.MOV.U32 R7, RZ, RZ, 0x4 ;  /* 0x00000004ff077424 */ /* 0x000fe200078e00ff */
[----:B------:R0:W5:Y:S01]  /*0360*/  LDG.E R16, desc[UR18][R10.64] ;  /* 0x000000120a107981 */ /* 0x000162000c1e1900 */
[----:B------:R-:W-:-:S03]  /*0370*/  IMAD.WIDE R4, R14, R5, UR10 ;  /* 0x0000000a0e047e25 */ /* 0x000fc6000f8e0205 */
[----:B------:R-:W5:Y:S01]  /*0380*/  LDG.E R15, desc[UR18][R2.64+-0x4] ;  /* 0xfffffc12020f7981 */ /* 0x000f62000c1e1900 */
[C---:B------:R-:W-:Y:S01]  /*0390*/  IMAD.WIDE R6, R14.reuse, R7, UR12 ;  /* 0x0000000c0e067e25 */ /* 0x040fe2000f8e0207 */
[----:B------:R-:W-:Y:S02]  /*03a0*/  MOV R27, 0x4 ;  /* 0x00000004001b7802 */ /* 0x000fe40000000f00 */
[----:B------:R1:W5:Y:S01]  /*03b0*/  LDG.E R4, desc[UR18][R4.64] ;  /* 0x0000001204047981 */ /* 0x000362000c1e1900 */
[----:B------:R-:W-:-:S03]  /*03c0*/  IMAD.WIDE R8, R14, R9, UR14 ;  /* 0x0000000e0e087e25 */ /* 0x000fc6000f8e0209 */
[----:B------:R-:W5:Y:S01]  /*03d0*/  LDG.E R23, desc[UR18][R2.64] ;  /* 0x0000001202177981 */ /* 0x000f62000c1e1900 */
[----:B0-----:R-:W-:-:S03]  /*03e0*/  IMAD.WIDE R10, R14, R27, UR16 ;  /* 0x000000100e0a7e25 */ /* 0x001fc6000f8e021b */
[----:B------:R-:W5:Y:S04]  /*03f0*/  LDG.E R7, desc[UR18][R6.64] ;  /* 0x0000001206077981 */ /* 0x000f68000c1e1900 */
[----:B------:R-:W5:Y:S04]  /*0400*/  LDG.E R24, desc[UR18][R2.64+0x4] ;  /* 0x0000041202187981 */ /* 0x000f68000c1e1900 */
[----:B------:R-:W5:Y:S04]  /*0410*/  LDG.E R8, desc[UR18][R8.64] ;  /* 0x0000001208087981 */ /* 0x000f68000c1e1900 */
[----:B------:R-:W5:Y:S04]  /*0420*/  LDG.E R25, desc[UR18][R2.64+0x8] ;  /* 0x0000081202197981 */ /* 0x000f68000c1e1900 */
[----:B------:R-:W5:Y:S04]  /*0430*/  LDG.E R10, desc[UR18][R10.64] ;  /* 0x000000120a0a7981 */ /* 0x000f68000c1e1900 */
[----:B------:R0:W5:Y:S01]  /*0440*/  LDG.E R27, desc[UR18][R2.64+0xc] ;  /* 0x00000c12021b7981 */ /* 0x000162000c1e1900 */
[----:B------:R-:W-:-:S04]  /*0450*/  UIADD3 UR5, UPT, UPT, UR5, 0x8, URZ ;  /* 0x0000000805057890 */ /* 0x000fc8000fffe0ff */
[----:B------:R-:W-:Y:S01]  /*0460*/  UISETP.NE.AND UP0, UPT, UR5, URZ, UPT ;  /* 0x000000ff0500728c */ /* 0x000fe2000bf05270 */
[----:B-1----:R-:W-:Y:S02]  /*0470*/  MOV R5, UR20 ;  /* 0x0000001400057c02 */ /* 0x002fe40008000f00 */
[----:B0-----:R-:W-:Y:S02]  /*0480*/  IADD3 R2, P0, PT, R2, 0x20, RZ ;  /* 0x0000002002027810 */ /* 0x001fe40007f1e0ff */
[----:B------:R-:W-:Y:S02]  /*0490*/  LEA R14, R5, R14, 0x3 ;  /* 0x0000000e050e7211 */ /* 0x000fe400078e18ff */
[----:B------:R-:W-:Y:S01]  /*04a0*/  IADD3.X R3, PT, PT, RZ, R3, RZ, P0, !PT ;  /* 0x00000003ff037210 */ /* 0x000fe200007fe4ff */
[----:B--2---:R-:W-:-:S04]  /*04b0*/  IMAD R21, R21, R22, R12 ;  /* 0x0000001615157224 */ /* 0x004fc800078e020c */
[----:B---3--:R-:W-:-:S04]  /*04c0*/  IMAD R19, R19, R20, R21 ;  /* 0x0000001413137224 */ /* 0x008fc800078e0215 */
[----:B----4-:R-:W-:-:S04]  /*04d0*/  IMAD R17, R17, R18, R19 ;  /* 0x0000001211117224 */ /* 0x010fc800078e0213 */
[----:B-----5:R-:W-:-:S04]  /*04e0*/  IMAD R15, R15, R16, R17 ;  /* 0x000000100f0f7224 */ /* 0x020fc800078e0211 */
[----:B------:R-:W-:-:S04]  /*04f0*/  IMAD R4, R23, R4, R15 ;  /* 0x0000000417047224 */ /* 0x000fc800078e020f */
[----:B------:R-:W-:-:S04]  /*0500*/  IMAD R4, R24, R7, R4 ;  /* 0x0000000718047224 */ /* 0x000fc800078e0204 */
[----:B------:R-:W-:-:S04]  /*0510*/  IMAD R4, R25, R8, R4 ;  /* 0x0000000819047224 */ /* 0x000fc800078e0204 */
[----:B------:R-:W-:Y:S01]  /*0520*/  IMAD R12, R27, R10, R4 ;  /* 0x0000000a1b0c7224 */ /* 0x000fe200078e0204 */
[----:B------:R-:W-:Y:S06]  /*0530*/  BRA.U UP0, `(.L_x_1) ;  /* 0xfffffffd003c7547 */ /* 0x000fec000b83ffff */
.L_x_0:
[----:B------:R-:W-:-:S04]  /*0540*/  ULOP3.LUT UR6, UR20, 0x7, URZ, 0xc0, !UPT ;  /* 0x0000000714067892 */ /* 0x000fc8000f8ec0ff */
[----:B------:R-:W-:-:S09]  /*0550*/  UISETP.NE.AND UP0, UPT, UR6, URZ, UPT ;  /* 0x000000ff0600728c */ /* 0x000fd2000bf05270 */
[----:B------:R-:W-:Y:S05]  /*0560*/  BRA.U !UP0, `(.L_x_2) ;  /* 0x0000000508387547 */ /* 0x000fea000b800000 */
[----:B------:R-:W-:Y:S02]  /*0570*/  UISETP.GE.U32.AND UP0, UPT, UR6, 0x4, UPT ;  /* 0x000000040600788c */ /* 0x000fe4000bf06070 */
[----:B------:R-:W-:-:S04]  /*0580*/  ULOP3.LUT UR5, UR20, 0x3, URZ, 0xc0, !UPT ;  /* 0x0000000314057892 */ /* 0x000fc8000f8ec0ff */
[----:B------:R-:W-:-:S03]  /*0590*/  UISETP.NE.AND UP1, UPT, UR5, URZ, UPT ;  /* 0x000000ff0500728c */ /* 0x000fc6000bf25270 */
[----:B------:R-:W-:Y:S08]  /*05a0*/  BRA.U !UP0, `(.L_x_3) ;  /* 0x00000001087c7547 */ /* 0x000ff0000b800000 */
[----:B------:R-:W1:Y:S01]  /*05b0*/  LDC.64 R6, c[0x0][0x388] ;  /* 0x0000e200ff067b82 */ /* 0x000e620000000a00 */
[----:B------:R-:W2:Y:S01]  /*05c0*/  LDCU.64 UR6, c[0x0][0x380] ;  /* 0x00007000ff0677ac */ /* 0x000ea20008000a00 */
[----:B------:R-:W-:Y:S01]  /*05d0*/  IMAD.U32 R9, RZ, RZ, UR4 ;  /* 0x00000004ff097e24 */ /* 0x000fe2000f8e00ff */
[C---:B------:R-:W-:Y:S02]  /*05e0*/  IADD3 R3, PT, PT, R13.reuse, UR4, RZ ;  /* 0x000000040d037c10 */ /* 0x040fe4000fffe0ff */
[----:B------:R-:W-:Y:S01]  /*05f0*/  IADD3 R10, P0, PT, R13, UR4, RZ ;  /* 0x000000040d0a7c10 */ /* 0x000fe2000ff1e0ff */
[----:B------:R-:W-:Y:S01]  /*0600*/  IMAD R9, R9, UR20, R0 ;  /* 0x0000001409097c24 */ /* 0x000fe2000f8e0200 */
[----:B------:R-:W-:Y:S01]  /*0610*/  MOV R11, UR20 ;  /* 0x00000014000b7c02 */ /* 0x000fe20008000f00 */
[----:B------:R-:W3:Y:S01]  /*0620*/  LDC.64 R4, c[0x0][0x380] ;  /* 0x0000e000ff047b82 */ /* 0x000ee20000000a00 */
[----:B------:R-:W-:Y:S01]  /*0630*/  MOV R15, UR20 ;  /* 0x00000014000f7c02 */ /* 0x000fe20008000f00 */
[----:B-1----:R-:W-:Y:S01]  /*0640*/  IMAD.WIDE R6, R9, 0x4, R6 ;  /* 0x0000000409067825 */ /* 0x002fe200078e0206 */
[----:B------:R-:W-:-:S05]  /*0650*/  MOV R9, UR20 ;  /* 0x0000001400097c02 */ /* 0x000fca0008000f00 */
[----:B------:R-:W-:Y:S02]  /*0660*/  IMAD.WIDE R8, R9, 0x4, R6 ;  /* 0x0000000409087825 */ /* 0x000fe400078e0206 */
[----:B0-----:R-:W4:Y:S02]  /*0670*/  LDG.E R6, desc[UR18][R6.64] ;  /* 0x0000001206067981 */ /* 0x001f24000c1e1900 */
[----:B---3--:R-:W-:Y:S01]  /*0680*/  IMAD.WIDE.U32 R4, R3, 0x4, R4 ;  /* 0x0000000403047825 */ /* 0x008fe200078e0004 */
[----:B------:R-:W-:Y:S01]  /*0690*/  IADD3.X R3, PT, PT, RZ, RZ, RZ, P0, !PT ;  /* 0x000000ffff037210 */ /* 0x000fe200007fe4ff */
[----:B------:R-:W3:Y:S01]  /*06a0*/  LDG.E R17, desc[UR18][R8.64] ;  /* 0x0000001208117981 */ /* 0x000ee2000c1e1900 */
[----:B--2---:R-:W-:-:S03]  /*06b0*/  LEA R2, P0, R10, UR6, 0x2 ;  /* 0x000000060a027c11 */ /* 0x004fc6000f8010ff */
[----:B------:R-:W4:Y:S01]  /*06c0*/  LDG.E R5, desc[UR18][R4.64] ;  /* 0x0000001204057981 */ /* 0x000f22000c1e1900 */
[----:B------:R-:W-:Y:S01]  /*06d0*/  LEA.HI.X R3, R10, UR7, R3, 0x2, P0 ;  /* 0x000000070a037c11 */ /* 0x000fe200080f1403 */
[----:B------:R-:W-:-:S04]  /*06e0*/  IMAD.WIDE R10, R11, 0x4, R8 ;  /* 0x000000040b0a7825 */ /* 0x000fc800078e0208 */
[----:B------:R-:W3:Y:S01]  /*06f0*/  LDG.E R16, desc[UR18][R2.64+0x4] ;  /* 0x0000041202107981 */ /* 0x000ee2000c1e1900 */
[----:B------:R-:W-:-:S03]  /*0700*/  IMAD.WIDE R14, R15, 0x4, R10 ;  /* 0x000000040f0e7825 */ /* 0x000fc600078e020a */
[----:B------:R-:W2:Y:S04]  /*0710*/  LDG.E R19, desc[UR18][R10.64] ;  /* 0x000000120a137981 */ /* 0x000ea8000c1e1900 */
[----:B------:R-:W2:Y:S04]  /*0720*/  LDG.E R18, desc[UR18][R2.64+0x8] ;  /* 0x0000081202127981 */ /* 0x000ea8000c1e1900 */
[----:B------:R-:W5:Y:S04]  /*0730*/  LDG.E R20, desc[UR18][R2.64+0xc] ;  /* 0x00000c1202147981 */ /* 0x000f68000c1e1900 */
[----:B------:R-:W5:Y:S01]  /*0740*/  LDG.E R14, desc[UR18][R14.64] ;  /* 0x000000120e0e7981 */ /* 0x000f62000c1e1900 */
[----:B------:R-:W-:Y:S01]  /*0750*/  UIADD3 UR4, UPT, UPT, UR4, 0x4, URZ ;  /* 0x0000000404047890 */ /* 0x000fe2000fffe0ff */
[----:B----4-:R-:W-:-:S04]  /*0760*/  IMAD R5, R5, R6, R12 ;  /* 0x0000000605057224 */ /* 0x010fc800078e020c */
[----:B---3--:R-:W-:-:S04]  /*0770*/  IMAD R5, R16, R17, R5 ;  /* 0x0000001110057224 */ /* 0x008fc800078e0205 */
[----:B--2---:R-:W-:-:S04]  /*0780*/  IMAD R5, R18, R19, R5 ;  /* 0x0000001312057224 */ /* 0x004fc800078e0205 */
[----:B-----5:R-:W-:-:S07]  /*0790*/  IMAD R12, R20, R14, R5 ;  /* 0x0000000e140c7224 */ /* 0x020fce00078e0205 */
.L_x_3:
[----:B------:R-:W-:Y:S05]  /*07a0*/  BRA.U !UP1, `(.L_x_2) ;  /* 0x0000000109a87547 */ /* 0x000fea000b800000 */
[----:B------:R-:W-:Y:S01]  /*07b0*/  UISETP.NE.AND UP0, UPT, UR5, 0x1, UPT ;  /* 0x000000010500788c */ /* 0x000fe2000bf05270 */
[----:B------:R-:W-:Y:S01]  /*07c0*/  MOV R7, UR4 ;  /* 0x0000000400077c02 */ /* 0x000fe20008000f00 */
[----:B------:R-:W-:Y:S02]  /*07d0*/  ULOP3.LUT UR5, UR20, 0x1, URZ, 0xc0, !UPT ;  /* 0x0000000114057892 */ /* 0x000fe4000f8ec0ff */
[----:B------:R-:W-:Y:S02]  /*07e0*/  MOV R15, UR20 ;  /* 0x00000014000f7c02 */ /* 0x000fe40008000f00 */
[----:B------:R-:W-:Y:S01]  /*07f0*/  UISETP.NE.U32.AND UP1, UPT, UR5, 0x1, UPT ;  /* 0x000000010500788c */ /* 0x000fe2000bf25070 */
[----:B------:R-:W-:-:S04]  /*0800*/  PLOP3.LUT P1, PT, PT, PT, UP0, 0x80, 0x8 ;  /* 0x000000000008781c */ /* 0x000fc80003f2f008 */
[----:B------:R-:W1:Y:S01]  /*0810*/  @UP0 LDCU.128 UR8, c[0x0][0x380] ;  /* 0x00007000ff0807ac */ /* 0x000e620008000c00 */
[----:B------:R-:W-:Y:S01]  /*0820*/  PLOP3.LUT P0, PT, PT, PT, UP1, 0x80, 0x8 ;  /* 0x000000000008781c */ /* 0x000fe20003f0f018 */
[----:B------:R-:W2:Y:S04]  /*0830*/  @UP0 LDCU.64 UR6, c[0x0][0x380] ;  /* 0x00007000ff0607ac */ /* 0x000ea80008000a00 */
[----:B------:R-:W3:Y:S03]  /*0840*/  @!UP1 LDCU.128 UR12, c[0x0][0x380] ;  /* 0x00007000ff0c97ac */ /* 0x000ee60008000c00 */
[C---:B------:R-:W-:Y:S02]  /*0850*/  @P1 IADD3 R3, PT, PT, R13.reuse, UR4, RZ ;  /* 0x000000040d031c10 */ /* 0x040fe4000fffe0ff */
[----:B------:R-:W-:Y:S01]  /*0860*/  @P1 IADD3 R6, P2, PT, R13, UR4, RZ ;  /* 0x000000040d061c10 */ /* 0x000fe2000ff5e0ff */
[----:B------:R-:W-:Y:S01]  /*0870*/  @UP0 UIADD3 UR4, UPT, UPT, UR4, 0x2, URZ ;  /* 0x0000000204040890 */ /* 0x000fe2000fffe0ff */
[----:B-1----:R-:W-:Y:S01]  /*0880*/  MOV R11, UR9 ;  /* 0x00000009000b7c02 */ /* 0x002fe20008000f00 */
[----:B------:R-:W-:Y:S01]  /*0890*/  IMAD.U32 R10, RZ, RZ, UR8 ;  /* 0x00000008ff0a7e24 */ /* 0x000fe2000f8e00ff */
[----:B------:R-:W-:-:S02]  /*08a0*/  MOV R4, UR10 ;  /* 0x0000000a00047c02 */ /* 0x000fc40008000f00 */
[----:B------:R-:W-:Y:S01]  /*08b0*/  MOV R5, UR11 ;  /* 0x0000000b00057c02 */ /* 0x000fe20008000f00 */
[----:B------:R-:W-:-:S04]  /*08c0*/  @P1 IMAD.WIDE.U32 R10, R3, 0x4, R10 ;  /* 0x00000004030a1825 */ /* 0x000fc800078e000a */
[----:B------:R-:W-:Y:S01]  /*08d0*/  @P1 IMAD R3, R7, UR20, R0 ;  /* 0x0000001407031c24 */ /* 0x000fe2000f8e0200 */
[----:B------:R-:W-:Y:S01]  /*08e0*/  @P1 IADD3.X R7, PT, PT, RZ, RZ, RZ, P2, !PT ;  /* 0x000000ffff071210 */ /* 0x000fe200017fe4ff */
[----:B------:R-:W-:Y:S01]  /*08f0*/  IMAD.U32 R19, RZ, RZ, UR4 ;  /* 0x00000004ff137e24 */ /* 0x000fe2000f8e00ff */
[C---:B--2---:R-:W-:Y:S01]  /*0900*/  @P1 LEA R2, P2, R6.reuse, UR6, 0x2 ;  /* 0x0000000606021c11 */ /* 0x044fe2000f8410ff */
[----:B------:R-:W-:Y:S01]  /*0910*/  @P1 IMAD.WIDE R4, R3, 0x4, R4 ;  /* 0x0000000403041825 */ /* 0x000fe200078e0204 */
[----:B------:R-:W-:Y:S01]  /*0920*/  @!P0 IADD3 R17, PT, PT, R13, UR4, RZ ;  /* 0x000000040d118c10 */ /* 0x000fe2000fffe0ff */
[----:B0-----:R-:W2:Y:S01]  /*0930*/  @P1 LDG.E R11, desc[UR18][R10.64] ;  /* 0x000000120a0b1981 */ /* 0x001ea2000c1e1900 */
[----:B------:R-:W-:Y:S01]  /*0940*/  @P1 LEA.HI.X R3, R6, UR7, R7, 0x2, P2 ;  /* 0x0000000706031c11 */ /* 0x000fe200090f1407 */
[----:B------:R-:W-:Y:S01]  /*0950*/  @!P0 IMAD R19, R19, UR20, R0 ;  /* 0x0000001413138c24 */ /* 0x000fe2000f8e0200 */
[----:B---3--:R-:W-:Y:S01]  /*0960*/  MOV R6, UR12 ;  /* 0x0000000c00067c02 */ /* 0x008fe20008000f00 */
[----:B------:R-:W-:Y:S01]  /*0970*/  @P1 IMAD.WIDE R14, R15, 0x4, R4 ;  /* 0x000000040f0e1825 */ /* 0x000fe200078e0204 */
[----:B------:R-:W-:Y:S01]  /*0980*/  MOV R7, UR13 ;  /* 0x0000000d00077c02 */ /* 0x000fe20008000f00 */
[----:B------:R-:W2:Y:S01]  /*0990*/  @P1 LDG.E R4, desc[UR18][R4.64] ;  /* 0x0000001204041981 */ /* 0x000ea2000c1e1900 */
[----:B------:R-:W-:-:S02]  /*09a0*/  MOV R8, UR14 ;  /* 0x0000000e00087c02 */ /* 0x000fc40008000f00 */
[----:B------:R-:W-:Y:S01]  /*09b0*/  MOV R9, UR15 ;  /* 0x0000000f00097c02 */ /* 0x000fe20008000f00 */
[----:B------:R-:W-:Y:S01]  /*09c0*/  @!P0 IMAD.WIDE.U32 R6, R17, 0x4, R6 ;  /* 0x0000000411068825 */ /* 0x000fe200078e0006 */
[----:B------:R-:W3:Y:S03]  /*09d0*/  @P1 LDG.E R14, desc[UR18][R14.64] ;  /* 0x000000120e0e1981 */ /* 0x000ee6000c1e1900 */
[----:B------:R-:W-:Y:S01]  /*09e0*/  @!P0 IMAD.WIDE R8, R19, 0x4, R8 ;  /* 0x0000000413088825 */ /* 0x000fe200078e0208 */
[----:B------:R-:W3:Y:S04]  /*09f0*/  @P1 LDG.E R2, desc[UR18][R2.64+0x4] ;  /* 0x0000041202021981 */ /* 0x000ee8000c1e1900 */
[----:B------:R-:W4:Y:S04]  /*0a00*/  @!P0 LDG.E R7, desc[UR18][R6.64] ;  /* 0x0000001206078981 */ /* 0x000f28000c1e1900 */
[----:B------:R-:W4:Y:S01]  /*0a10*/  @!P0 LDG.E R8, desc[UR18][R8.64] ;  /* 0x0000001208088981 */ /* 0x000f22000c1e1900 */
[----:B--2---:R-:W-:-:S04]  /*0a20*/  @P1 IMAD R11, R11, R4, R12 ;  /* 0x000000040b0b1224 */ /* 0x004fc800078e020c */
[----:B---3--:R-:W-:-:S04]  /*0a30*/  @P1 IMAD R12, R2, R14, R11 ;  /* 0x0000000e020c1224 */ /* 0x008fc800078e020b */
[----:B----4-:R-:W-:-:S07]  /*0a40*/  @!P0 IMAD R12, R7, R8, R12 ;  /* 0x00000008070c8224 */ /* 0x010fce00078e020c */
.L_x_2:
[----:B------:R-:W1:Y:S01]  /*0a50*/  LDC.64 R2, c[0x0][0x390] ;  /* 0x0000e400ff027b82 */ /* 0x000e620000000a00 */
[----:B------:R-:W-:-:S05]  /*0a60*/  IADD3 R13, PT, PT, R0, R13, RZ ;  /* 0x0000000d000d7210 */ /* 0x000fca0007ffe0ff */
[----:B-1----:R-:W-:-:S05]  /*0a70*/  IMAD.WIDE R2, R13, 0x4, R2 ;  /* 0x000000040d027825 */ /* 0x002fca00078e0202 */
[----:B0-----:R-:W-:Y:S01]  /*0a80*/  STG.E desc[UR18][R2.64], R12 ;  /* 0x0000000c02007986 */ /* 0x001fe2000c101912 */
[----:B------:R-:W-:Y:S05]  /*0a90*/  EXIT ;  /* 0x000000000000794d */ /* 0x000fea0003800000 */
.L_x_4:
[----:B------:R-:W-:-:S00]  /*0aa0*/  BRA `(.L_x_4) ;  /* 0xfffffffc00fc7947 */ /* 0x000fc0000383ffff */
[----:B------:R-:W-:-:S00]  /*0ab0*/  NOP ;  /* 0x0000000000007918 */ /* 0x000fc00000000000 */
        /* <DEDUP_REMOVED lines=12> */
.L_x_17:


//--------------------- .text._Z18generateMatrixCUDAPiim --------------------------
	.section	.text._Z18generateMatrixCUDAPiim,"ax",@progbits
	.align	128
        .global         _Z18generateMatrixCUDAPiim
        .type           _Z18generateMatrixCUDAPiim,@function
        .size           _Z18generateMatrixCUDAPiim,(.L_x_18 - _Z18generateMatrixCUDAPiim)
        .other          _Z18generateMatrixCUDAPiim,@"STO_CUDA_ENTRY STV_DEFAULT"
_Z18generateMatrixCUDAPiim:
.text._Z18generateMatrixCUDAPiim:
[----:B------:R-:W0:Y:S01]  /*0000*/  LDC R1, c[0x0][0x37c] ;  /* 0x0000df00ff017b82 */ /* 0x000e220000000800 */
[----:B------:R-:W1:Y:S07]  /*0010*/  S2R R3, SR_TID.Y ;  /* 0x0000000000037919 */ /* 0x000e6e0000002200 */
[----:B------:R-:W1:Y:S01]  /*0020*/  LDC R0, c[0x0][0x364] ;  /* 0x0000d900ff007b82 */ /* 0x000e620000000800 */
[----:B------:R-:W2:Y:S01]  /*0030*/  LDCU UR6, c[0x0][0x388] ;  /* 0x00007100ff0677ac */ /* 0x000ea20008000800 */
[----:B0-----:R-:W-:Y:S01]  /*0040*/  VIADD R1, R1, 0xffffffd0 ;  /* 0xffffffd001017836 */ /* 0x001fe20000000000 */
[----:B------:R-:W0:Y:S05]  /*0050*/  S2R R2, SR_TID.X ;  /* 0x0000000000027919 */ /* 0x000e2a0000002100 */
[----:B------:R-:W1:Y:S08]  /*0060*/  S2UR UR4, SR_CTAID.Y ;  /* 0x00000000000479c3 */ /* 0x000e700000002600 */
[----:B------:R-:W0:Y:S08]  /*0070*/  S2UR UR5, SR_CTAID.X ;  /* 0x00000000000579c3 */ /* 0x000e300000002500 */
[----:B------:R-:W0:Y:S01]  /*0080*/  LDC R9, c[0x0][0x360] ;  /* 0x0000d800ff097b82 */ /* 0x000e220000000800 */
[----:B-1----:R-:W-:-:S02]  /*0090*/  IMAD R0, R0, UR4, R3 ;  /* 0x0000000400007c24 */ /* 0x002fc4000f8e0203 */
[----:B0-----:R-:W-:-:S05]  /*00a0*/  IMAD R9, R9, UR5, R2 ;  /* 0x0000000509097c24 */ /* 0x001fca000f8e0202 */
[----:B------:R-:W-:-:S04]  /*00b0*/  VIMNMX R2, PT, PT, R0, R9, !PT ;  /* 0x0000000900027248 */ /* 0x000fc80007fe0100 */
[----:B--2---:R-:W-:-:S13]  /*00c0*/  ISETP.GE.AND P0, PT, R2, UR6, PT ;  /* 0x0000000602007c0c */ /* 0x004fda000bf06270 */
[----:B------:R-:W-:Y:S05]  /*00d0*/  @P0 EXIT ;  /* 0x000000000000094d */ /* 0x000fea0003800000 */
[----:B------:R-:W0:Y:S01]  /*00e0*/  LDC.64 R2, c[0x0][0x390] ;  /* 0x0000e400ff027b82 */ /* 0x000e220000000a00 */
[----:B------:R-:W-:Y:S01]  /*00f0*/  IMAD R0, R0, UR6, R9 ;  /* 0x0000000600007c24 */ /* 0x000fe2000f8e0209 */
[----:B------:R-:W1:Y:S01]  /*0100*/  LDCU.64 UR6, c[0x0][0x358] ;  /* 0x00006b00ff0677ac */ /* 0x000e620008000a00 */
[----:B------:R-:W-:Y:S03]  /*0110*/  BSSY.RECONVERGENT B0, `(.L_x_5) ;  /* 0x000025c000007945 */ /* 0x000fe60003800200 */
[----:B------:R-:W-:Y:S02]  /*0120*/  ISETP.NE.AND P0, PT, R0, RZ, PT ;  /* 0x000000ff0000720c */ /* 0x000fe40003f05270 */
[----:B------:R-:W-:Y:S02]  /*0130*/  SHF.R.S32.HI R8, RZ, 0x1f, R0 ;  /* 0x0000001fff087819 */ /* 0x000fe40000011400 */
[----:B0-----:R-:W-:-:S02]  /*0140*/  LOP3.LUT R2, R2, 0xaad26b49, RZ, 0x3c, !PT ;  /* 0xaad26b4902027812 */ /* 0x001fc400078e3cff */
[----:B------:R-:W-:-:S03]  /*0150*/  LOP3.LUT R4, R3, 0xf7dcefdd, RZ, 0x3c, !PT ;  /* 0xf7dcefdd03047812 */ /* 0x000fc600078e3cff */
[----:B------:R-:W-:Y:S02]  /*0160*/  IMAD R3, R2, 0x4182bed5, RZ ;  /* 0x4182bed502037824 */ /* 0x000fe400078e02ff */
[----:B------:R-:W-:Y:S02]  /*0170*/  IMAD R4, R4, -0x658354e5, RZ ;  /* 0x9a7cab1b04047824 */ /* 0x000fe400078e02ff */
[C---:B------:R-:W-:Y:S01]  /*0180*/  VIADD R5, R3.reuse, 0x583f19 ;  /* 0x00583f1903057836 */ /* 0x040fe20000000000 */
[C---:B------:R-:W-:Y:S01]  /*0190*/  LOP3.LUT R6, R3.reuse, 0x159a55e5, RZ, 0x3c, !PT ;  /* 0x159a55e503067812 */ /* 0x040fe200078e3cff */
[C---:B------:R-:W-:Y:S01]  /*01a0*/  VIADD R7, R4.reuse, 0x1f123bb5 ;  /* 0x1f123bb504077836 */ /* 0x040fe20000000000 */
[C---:B------:R-:W-:Y:S01]  /*01b0*/  IADD3 R2, PT, PT, R3.reuse, 0x64f0c9, R4 ;  /* 0x0064f0c903027810 */ /* 0x040fe20007ffe004 */
[----:B------:R-:W-:Y:S01]  /*01c0*/  VIADD R3, R3, 0x75bcd15 ;  /* 0x075bcd1503037836 */ /* 0x000fe20000000000 */
[----:B------:R-:W-:Y:S02]  /*01d0*/  LOP3.LUT R4, R4, 0x5491333, RZ, 0x3c, !PT ;  /* 0x0549133304047812 */ /* 0x000fe400078e3cff */
[----:B------:R0:W-:Y:S04]  /*01e0*/  STL.64 [R1+0x8], R6 ;  /* 0x0000080601007387 */ /* 0x0001e80000100a00 */
[----:B------:R0:W-:Y:S04]  /*01f0*/  STL.64 [R1], R2 ;  /* 0x0000000201007387 */ /* 0x0001e80000100a00 */
[----:B------:R0:W-:Y:S01]  /*0200*/  STL.64 [R1+0x10], R4 ;  /* 0x0000100401007387 */ /* 0x0001e20000100a00 */
[----:B-1----:R-:W-:Y:S05]  /*0210*/  @!P0 BRA `(.L_x_6) ;  /* 0x00000024002c8947 */ /* 0x002fea0003800000 */
[----:B------:R-:W-:Y:S02]  /*0220*/  IMAD.MOV.U32 R13, RZ, RZ, R8 ;  /* 0x000000ffff0d7224 */ /* 0x000fe400078e0008 */
[----:B------:R-:W-:Y:S02]  /*0230*/  IMAD.MOV.U32 R11, RZ, RZ, RZ ;  /* 0x000000ffff0b7224 */ /* 0x000fe400078e00ff */
[----:B------:R-:W-:-:S07]  /*0240*/  IMAD.MOV.U32 R10, RZ, RZ, R0 ;  /* 0x000000ffff0a7224 */ /* 0x000fce00078e0000 */
.L_x_15:
[----:B0-----:R-:W-:Y:S01]  /*0250*/  LOP3.LUT R2, R10, 0x3, RZ, 0xc0, !PT ;  /* 0x000000030a027812 */ /* 0x001fe200078ec0ff */
[----:B------:R-:W-:Y:S03]  /*0260*/  BSSY.RECONVERGENT B1, `(.L_x_7) ;  /* 0x0000240000017945 */ /* 0x000fe60003800200 */
[----:B------:R-:W-:-:S04]  /*0270*/  ISETP.NE.U32.AND P0, PT, R2, RZ, PT ;  /* 0x000000ff0200720c */ /* 0x000fc80003f05070 */
[----:B------:R-:W-:-:S13]  /*0280*/  ISETP.NE.AND.EX P0, PT, RZ, RZ, PT, P0 ;  /* 0x000000ffff00720c */ /* 0x000fda0003f05300 */
[----:B------:R-:W-:Y:S05]  /*0290*/  @!P0 BRA `(.L_x_8) ;  /* 0x0000002000f08947 */ /* 0x000fea0003800000 */
[----:B------:R-:W0:Y:S01]  /*02a0*/  LDC.64 R8, c[0x4][RZ] ;  /* 0x01000000ff087b82 */ /* 0x000e220000000a00 */
[----:B------:R-:W-:Y:S02]  /*02b0*/  CS2R R2, SRZ ;  /* 0x0000000000027805 */ /* 0x000fe4000001ff00 */
[----:B------:R-:W-:Y:S02]  /*02c0*/  CS2R R4, SRZ ;  /* 0x0000000000047805 */ /* 0x000fe4000001ff00 */
[----:B------:R-:W-:Y:S01]  /*02d0*/  CS2R R6, SRZ ;  /* 0x0000000000067805 */ /* 0x000fe2000001ff00 */
[----:B0-----:R-:W-:-:S07]  /*02e0*/  IMAD.WIDE.U32 R8, R11, 0xc80, R8 ;  /* 0x00000c800b087825 */ /* 0x001fce00078e0008 */
.L_x_10:
[----:B------:R-:W-:-:S06]  /*02f0*/  IMAD R12, R2, 0x4, R1 ;  /* 0x00000004020c7824 */ /* 0x000fcc00078e0201 */
[----:B------:R-:W5:Y:S01]  /*0300*/  LDL R12, [R12+0x4] ;  /* 0x000004000c0c7983 */ /* 0x000f620000100800 */
[----:B------:R-:W-:-:S05]  /*0310*/  UMOV UR4, URZ ;  /* 0x000000ff00047c82 */ /* 0x000fca0008000000 */
.L_x_9:
[----:B-----5:R-:W-:Y:S01]  /*0320*/  SHF.R.U32.HI R22, RZ, UR4, R12 ;  /* 0x00000004ff167c19 */ /* 0x020fe2000801160c */
[----:B------:R-:W-:-:S03]  /*0330*/  IMAD.SHL.U32 R14, R2, 0x20, RZ ;  /* 0x00000020020e7824 */ /* 0x000fc600078e00ff */
[----:B------:R-:W-:Y:S01]  /*0340*/  LOP3.LUT R15, R22, 0x1, RZ, 0xc0, !PT ;  /* 0x00000001160f7812 */ /* 0x000fe200078ec0ff */
[----:B------:R-:W-:-:S03]  /*0350*/  VIADD R14, R14, UR4 ;  /* 0x000000040e0e7c36 */ /* 0x000fc60008000000 */
[----:B------:R-:W-:Y:S01]  /*0360*/  ISETP.NE.U32.AND P0, PT, R15, 0x1, PT ;  /* 0x000000010f00780c */ /* 0x000fe20003f05070 */
[----:B------:R-:W-:-:S03]  /*0370*/  IMAD R15, R14, 0x5, RZ ;  /* 0x000000050e0f7824 */ /* 0x000fc600078e02ff */
[----:B------:R-:W-:Y:S01]  /*0380*/  R2P PR, R22, 0x7e ;  /* 0x0000007e16007804 */ /* 0x000fe20000000000 */
[----:B------:R-:W-:-:S08]  /*0390*/  IMAD.WIDE.U32 R14, R15, 0x4, R8 ;  /* 0x000000040f0e7825 */ /* 0x000fd000078e0008 */
[----:B------:R-:W2:Y:S04]  /*03a0*/  @!P0 LDG.E R16, desc[UR6][R14.64+0x10] ;  /* 0x000010060e108981 */ /* 0x000ea8000c1e1900 */
[----:B------:R-:W3:Y:S04]  /*03b0*/  @P1 LDG.E R18, desc[UR6][R14.64+0x24] ;  /* 0x000024060e121981 */ /* 0x000ee8000c1e1900 */
[----:B------:R-:W4:Y:S04]  /*03c0*/  @P2 LDG.E R20, desc[UR6][R14.64+0x38] ;  /* 0x000038060e142981 */ /* 0x000f28000c1e1900 */
[----:B------:R-:W4:Y:S04]  /*03d0*/  @P3 LDG.E R24, desc[UR6][R14.64+0x4c] ;  /* 0x00004c060e183981 */ /* 0x000f28000c1e1900 */
[----:B------:R-:W4:Y:S04]  /*03e0*/  @P4 LDG.E R26, desc[UR6][R14.64+0x60] ;  /* 0x000060060e1a4981 */ /* 0x000f28000c1e1900 */
[----:B------:R-:W4:Y:S04]  /*03f0*/  @!P0 LDG.E R17, desc[UR6][R14.64+0x4] ;  /* 0x000004060e118981 */ /* 0x000f28000c1e1900 */
[----:B------:R-:W4:Y:S04]  /*0400*/  @!P0 LDG.E R19, desc[UR6][R14.64+0xc] ;  /* 0x00000c060e138981 */ /* 0x000f28000c1e1900 */
[----:B------:R-:W4:Y:S04]  /*0410*/  @P1 LDG.E R21, desc[UR6][R14.64+0x18] ;  /* 0x000018060e151981 */ /* 0x000f28000c1e1900 */
[----:B------:R-:W4:Y:S04]  /*0420*/  @P3 LDG.E R23, desc[UR6][R14.64+0x40] ;  /* 0x000040060e173981 */ /* 0x000f28000c1e1900 */
[----:B------:R-:W4:Y:S04]  /*0430*/  @P5 LDG.E R25, desc[UR6][R14.64+0x70] ;  /* 0x000070060e195981 */ /* 0x000f28000c1e1900 */
[----:B------:R-:W4:Y:S01]  /*0440*/  @P6 LDG.E R28, desc[UR6][R14.64+0x88] ;  /* 0x000088060e1c6981 */ /* 0x000f22000c1e1900 */
[----:B--2---:R-:W-:-:S03]  /*0450*/  @!P0 LOP3.LUT R5, R5, R16, RZ, 0x3c, !PT ;  /* 0x0000001005058212 */ /* 0x004fc600078e3cff */
[----:B------:R-:W2:Y:S01]  /*0460*/  @!P0 LDG.E R16, desc[UR6][R14.64] ;  /* 0x000000060e108981 */ /* 0x000ea2000c1e1900 */
[----:B---3--:R-:W-:-:S03]  /*0470*/  @P1 LOP3.LUT R5, R5, R18, RZ, 0x3c, !PT ;  /* 0x0000001205051212 */ /* 0x008fc600078e3cff */
[----:B------:R-:W3:Y:S01]  /*0480*/  @!P0 LDG.E R18, desc[UR6][R14.64+0x8] ;  /* 0x000008060e128981 */ /* 0x000ee2000c1e1900 */
[----:B----4-:R-:W-:-:S03]  /*0490*/  @P2 LOP3.LUT R5, R5, R20, RZ, 0x3c, !PT ;  /* 0x0000001405052212 */ /* 0x010fc600078e3cff */
[----:B------:R-:W4:Y:S01]  /*04a0*/  @P1 LDG.E R20, desc[UR6][R14.64+0x14] ;  /* 0x000014060e141981 */ /* 0x000f22000c1e1900 */
[----:B------:R-:W-:-:S03]  /*04b0*/  @P3 LOP3.LUT R5, R5, R24, RZ, 0x3c, !PT ;  /* 0x0000001805053212 */ /* 0x000fc600078e3cff */
[----:B------:R-:W4:Y:S01]  /*04c0*/  @P5 LDG.E R24, desc[UR6][R14.64+0x74] ;  /* 0x000074060e185981 */ /* 0x000f22000c1e1900 */
[----:B------:R-:W-:-:S03]  /*04d0*/  @P4 LOP3.LUT R5, R5, R26, RZ, 0x3c, !PT ;  /* 0x0000001a05054212 */ /* 0x000fc600078e3cff */
[----:B------:R-:W4:Y:S01]  /*04e0*/  @P3 LDG.E R26, desc[UR6][R14.64+0x44] ;  /* 0x000044060e1a3981 */ /* 0x000f22000c1e1900 */
[----:B------:R-:W-:-:S03]  /*04f0*/  @!P0 LOP3.LUT R6, R6, R17, RZ, 0x3c, !PT ;  /* 0x0000001106068212 */ /* 0x000fc600078e3cff */
[----:B------:R-:W4:Y:S01]  /*0500*/  @P1 LDG.E R17, desc[UR6][R14.64+0x20] ;  /* 0x000020060e111981 */ /* 0x000f22000c1e1900 */
[----:B------:R-:W-:-:S03]  /*0510*/  @!P0 LOP3.LUT R4, R4, R19, RZ, 0x3c, !PT ;  /* 0x0000001304048212 */ /* 0x000fc600078e3cff */
[----:B------:R-:W4:Y:S01]  /*0520*/  @P2 LDG.E R19, desc[UR6][R14.64+0x2c] ;  /* 0x00002c060e132981 */ /* 0x000f22000c1e1900 */
[----:B------:R-:W-:-:S03]  /*0530*/  @P1 LOP3.LUT R6, R6, R21, RZ, 0x3c, !PT ;  /* 0x0000001506061212 */ /* 0x000fc600078e3cff */
[----:B------:R-:W4:Y:S01]  /*0540*/  @P2 LDG.E R21, desc[UR6][R14.64+0x34] ;  /* 0x000034060e152981 */ /* 0x000f22000c1e1900 */
[----:B--2---:R-:W-:-:S03]  /*0550*/  @!P0 LOP3.LUT R3, R3, R16, RZ, 0x3c, !PT ;  /* 0x0000001003038212 */ /* 0x004fc600078e3cff */
[----:B------:R-:W2:Y:S01]  /*0560*/  @P1 LDG.E R16, desc[UR6][R14.64+0x1c] ;  /* 0x00001c060e101981 */ /* 0x000ea2000c1e1900 */
[----:B---3--:R-:W-:-:S03]  /*0570*/  @!P0 LOP3.LUT R7, R7, R18, RZ, 0x3c, !PT ;  /* 0x0000001207078212 */ /* 0x008fc600078e3cff */
[----:B------:R-:W3:Y:S01]  /*0580*/  @P2 LDG.E R18, desc[UR6][R14.64+0x28] ;  /* 0x000028060e122981 */ /* 0x000ee2000c1e1900 */
[----:B----4-:R-:W-:-:S03]  /*0590*/  @P1 LOP3.LUT R3, R3, R20, RZ, 0x3c, !PT ;  /* 0x0000001403031212 */ /* 0x010fc600078e3cff */
[----:B------:R-:W4:Y:S01]  /*05a0*/  @P2 LDG.E R20, desc[UR6][R14.64+0x30] ;  /* 0x000030060e142981 */ /* 0x000f22000c1e1900 */
[----:B------:R-:W-:-:S03]  /*05b0*/  @P5 LOP3.LUT R5, R5, R24, RZ, 0x3c, !PT ;  /* 0x0000001805055212 */ /* 0x000fc600078e3cff */
[----:B------:R-:W4:Y:S01]  /*05c0*/  @P3 LDG.E R24, desc[UR6][R14.64+0x3c] ;  /* 0x00003c060e183981 */ /* 0x000f22000c1e1900 */
[----:B------:R-:W-:-:S03]  /*05d0*/  @P1 LOP3.LUT R4, R4, R17, RZ, 0x3c, !PT ;  /* 0x0000001104041212 */ /* 0x000fc600078e3cff */
[----:B------:R-:W4:Y:S01]  /*05e0*/  @P3 LDG.E R17, desc[UR6][R14.64+0x48] ;  /* 0x000048060e113981 */ /* 0x000f22000c1e1900 */
[----:B------:R-:W-:-:S03]  /*05f0*/  @P2 LOP3.LUT R6, R6, R19, RZ, 0x3c, !PT ;  /* 0x0000001306062212 */ /* 0x000fc600078e3cff */
[----:B------:R-:W4:Y:S01]  /*0600*/  @P4 LDG.E R19, desc[UR6][R14.64+0x54] ;  /* 0x000054060e134981 */ /* 0x000f22000c1e1900 */
[----:B------:R-:W-:Y:S02]  /*0610*/  @P2 LOP3.LUT R4, R4, R21, RZ, 0x3c, !PT ;  /* 0x0000001504042212 */ /* 0x000fe400078e3cff */
[----:B------:R-:W-:Y:S01]  /*0620*/  @P3 LOP3.LUT R6, R6, R23, RZ, 0x3c, !PT ;  /* 0x0000001706063212 */ /* 0x000fe200078e3cff */
[----:B------:R-:W4:Y:S04]  /*0630*/  @P4 LDG.E R21, desc[UR6][R14.64+0x5c] ;  /* 0x00005c060e154981 */ /* 0x000f28000c1e1900 */
[----:B------:R-:W4:Y:S01]  /*0640*/  @P5 LDG.E R23, desc[UR6][R14.64+0x68] ;  /* 0x000068060e175981 */ /* 0x000f22000c1e1900 */
[----:B--2---:R-:W-:-:S03]  /*0650*/  @P1 LOP3.LUT R7, R7, R16, RZ, 0x3c, !PT ;  /* 0x0000001007071212 */ /* 0x004fc600078e3cff */
[----:B------:R-:W2:Y:S01]  /*0660*/  @P4 LDG.E R16, desc[UR6][R14.64+0x50] ;  /* 0x000050060e104981 */ /* 0x000ea2000c1e1900 */
[----:B---3--:R-:W-:-:S03]  /*0670*/  @P2 LOP3.LUT R3, R3, R18, RZ, 0x3c, !PT ;  /* 0x0000001203032212 */ /* 0x008fc600078e3cff */
[----:B------:R-:W3:Y:S01]  /*0680*/  @P4 LDG.E R18, desc[UR6][R14.64+0x58] ;  /* 0x000058060e124981 */ /* 0x000ee2000c1e1900 */
[----:B----4-:R-:W-:-:S03]  /*0690*/  @P2 LOP3.LUT R7, R7, R20, RZ, 0x3c, !PT ;  /* 0x0000001407072212 */ /* 0x010fc600078e3cff */
[----:B------:R-:W4:Y:S01]  /*06a0*/  @P5 LDG.E R20, desc[UR6][R14.64+0x64] ;  /* 0x000064060e145981 */ /* 0x000f22000c1e1900 */
[----:B------:R-:W-:-:S03]  /*06b0*/  @P3 LOP3.LUT R3, R3, R24, RZ, 0x3c, !PT ;  /* 0x0000001803033212 */ /* 0x000fc600078e3cff */
[----:B------:R-:W4:Y:S01]  /*06c0*/  @P5 LDG.E R24, desc[UR6][R14.64+0x6c] ;  /* 0x00006c060e185981 */ /* 0x000f22000c1e1900 */
[----:B------:R-:W-:Y:S02]  /*06d0*/  LOP3.LUT P0, RZ, R22, 0x80, RZ, 0xc0, !PT ;  /* 0x0000008016ff7812 */ /* 0x000fe4000780c0ff */
[----:B------:R-:W-:Y:S02]  /*06e0*/  @P3 LOP3.LUT R7, R7, R26, RZ, 0x3c, !PT ;  /* 0x0000001a07073212 */ /* 0x000fe400078e3cff */
[----:B------:R-:W-:Y:S02]  /*06f0*/  @P3 LOP3.LUT R4, R4, R17, RZ, 0x3c, !PT ;  /* 0x0000001104043212 */ /* 0x000fe400078e3cff */
[----:B------:R-:W4:Y:S01]  /*0700*/  @P6 LDG.E R17, desc[UR6][R14.64+0x7c] ;  /* 0x00007c060e116981 */ /* 0x000f22000c1e1900 */
[----:B------:R-:W-:-:S03]  /*0710*/  @P4 LOP3.LUT R6, R6, R19, RZ, 0x3c, !PT ;  /* 0x0000001306064212 */ /* 0x000fc600078e3cff */
[----:B------:R-:W4:Y:S01]  /*0720*/  @P6 LDG.E R19, desc[UR6][R14.64+0x84] ;  /* 0x000084060e136981 */ /* 0x000f22000c1e1900 */
[----:B------:R-:W-:-:S03]  /*0730*/  @P4 LOP3.LUT R4, R4, R21, RZ, 0x3c, !PT ;  /* 0x0000001504044212 */ /* 0x000fc600078e3cff */
[----:B------:R-:W4:Y:S01]  /*0740*/  @P0 LDG.E R26, desc[UR6][R14.64+0x9c] ;  /* 0x00009c060e1a0981 */ /* 0x000f22000c1e1900 */
[----:B------:R-:W-:-:S03]  /*0750*/  @P5 LOP3.LUT R6, R6, R23, RZ, 0x3c, !PT ;  /* 0x0000001706065212 */ /* 0x000fc600078e3cff */
        /* <DEDUP_REMOVED lines=10> */
[----:B------:R-:W-:Y:S02]  /*0800*/  @P5 LOP3.LUT R4, R4, R25, RZ, 0x3c, !PT ;  /* 0x0000001904045212 */ /* 0x000fe400078e3cff */
[----:B------:R-:W-:Y:S02]  /*0810*/  @P6 LOP3.LUT R5, R5, R28, RZ, 0x3c, !PT ;  /* 0x0000001c05056212 */ /* 0x000fe400078e3cff */
[----:B------:R-:W-:Y:S02]  /*0820*/  @P6 LOP3.LUT R6, R6, R17, RZ, 0x3c, !PT ;  /* 0x0000001106066212 */ /* 0x000fe400078e3cff */
[----:B------:R-:W-:Y:S02]  /*0830*/  @P6 LOP3.LUT R4, R4, R19, RZ, 0x3c, !PT ;  /* 0x0000001304046212 */ /* 0x000fe400078e3cff */
[----:B------:R-:W-:Y:S02]  /*0840*/  @P0 LOP3.LUT R5, R5, R26, RZ, 0x3c, !PT ;  /* 0x0000001a05050212 */ /* 0x000fe400078e3cff */
[----:B------:R-:W-:-:S02]  /*0850*/  @P0 LOP3.LUT R6, R6, R21, RZ, 0x3c, !PT ;  /* 0x0000001506060212 */ /* 0x000fc400078e3cff */
[----:B------:R-:W-:Y:S02]  /*0860*/  @P0 LOP3.LUT R4, R4, R23, RZ, 0x3c, !PT ;  /* 0x0000001704040212 */ /* 0x000fe400078e3cff */
[----:B--2---:R-:W-:Y:S02]  /*0870*/  @P6 LOP3.LUT R3, R3, R16, RZ, 0x3c, !PT ;  /* 0x0000001003036212 */ /* 0x004fe400078e3cff */
[----:B---3--:R-:W-:Y:S02]  /*0880*/  @P6 LOP3.LUT R7, R7, R18, RZ, 0x3c, !PT ;  /* 0x0000001207076212 */ /* 0x008fe400078e3cff */
[----:B----4-:R-:W-:Y:S02]  /*0890*/  @P0 LOP3.LUT R3, R3, R20, RZ, 0x3c, !PT ;  /* 0x0000001403030212 */ /* 0x010fe400078e3cff */
[----:B------:R-:W-:Y:S02]  /*08a0*/  @P0 LOP3.LUT R7, R7, R24, RZ, 0x3c, !PT ;  /* 0x0000001807070212 */ /* 0x000fe400078e3cff */
[----:B------:R-:W-:-:S13]  /*08b0*/  R2P PR, R22.B1, 0x7f ;  /* 0x0000007f16007804 */ /* 0x000fda0000001000 */
[----:B------:R-:W2:Y:S04]  /*08c0*/  @P0 LDG.E R18, desc[UR6][R14.64+0xa0] ;  /* 0x0000a0060e120981 */ /* 0x000ea8000c1e1900 */
[----:B------:R-:W3:Y:S04]  /*08d0*/  @P0 LDG.E R19, desc[UR6][R14.64+0xa4] ;  /* 0x0000a4060e130981 */ /* 0x000ee8000c1e1900 */
[----:B------:R-:W4:Y:S04]  /*08e0*/  @P0 LDG.E R20, desc[UR6][R14.64+0xa8] ;  /* 0x0000a8060e140981 */ /* 0x000f28000c1e1900 */
[----:B------:R-:W4:Y:S04]  /*08f0*/  @P0 LDG.E R21, desc[UR6][R14.64+0xac] ;  /* 0x0000ac060e150981 */ /* 0x000f28000c1e1900 */
[----:B------:R-:W4:Y:S04]  /*0900*/  @P0 LDG.E R24, desc[UR6][R14.64+0xb0] ;  /* 0x0000b0060e180981 */ /* 0x000f28000c1e1900 */
[----:B------:R-:W4:Y:S04]  /*0910*/  @P1 LDG.E R16, desc[UR6][R14.64+0xbc] ;  /* 0x0000bc060e101981 */ /* 0x000f28000c1e1900 */
[----:B------:R-:W4:Y:S04]  /*0920*/  @P1 LDG.E R26, desc[UR6][R14.64+0xb4] ;  /* 0x0000b4060e1a1981 */ /* 0x000f28000c1e1900 */
        /* <DEDUP_REMOVED lines=11> */
[----:B------:R-:W-:Y:S01]  /*09e0*/  LOP3.LUT P0, RZ, R22, 0x8000, RZ, 0xc0, !PT ;  /* 0x0000800016ff7812 */ /* 0x000fe2000780c0ff */
[----:B------:R-:W4:Y:S01]  /*09f0*/  @P2 LDG.E R24, desc[UR6][R14.64+0xd8] ;  /* 0x0000d8060e182981 */ /* 0x000f22000c1e1900 */
[----:B------:R-:W-:-:S03]  /*0a00*/  @P1 LOP3.LUT R7, R7, R16, RZ, 0x3c, !PT ;  /* 0x0000001007071212 */ /* 0x000fc600078e3cff */
[----:B------:R-:W4:Y:S01]  /*0a10*/  @P2 LDG.E R22, desc[UR6][R14.64+0xd0] ;  /* 0x0000d0060e162981 */ /* 0x000f22000c1e1900 */
[----:B------:R-:W-:-:S03]  /*0a20*/  @P1 LOP3.LUT R3, R3, R26, RZ, 0x3c, !PT ;  /* 0x0000001a03031212 */ /* 0x000fc600078e3cff */
[----:B------:R-:W4:Y:S01]  /*0a30*/  @P3 LDG.E R16, desc[UR6][R14.64+0xe4] ;  /* 0x0000e4060e103981 */ /* 0x000f22000c1e1900 */
[----:B------:R-:W-:-:S03]  /*0a40*/  @P1 LOP3.LUT R6, R6, R23, RZ, 0x3c, !PT ;  /* 0x0000001706061212 */ /* 0x000fc600078e3cff */
[----:B------:R-:W4:Y:S01]  /*0a50*/  @P3 LDG.E R26, desc[UR6][R14.64+0xdc] ;  /* 0x0000dc060e1a3981 */ /* 0x000f22000c1e1900 */
[----:B------:R-:W-:-:S03]  /*0a60*/  @P1 LOP3.LUT R4, R4, R17, RZ, 0x3c, !PT ;  /* 0x0000001104041212 */ /* 0x000fc600078e3cff */
        /* <DEDUP_REMOVED lines=43> */
[----:B------:R-:W-:-:S04]  /*0d20*/  UIADD3 UR4, UPT, UPT, UR4, 0x10, URZ ;  /* 0x0000001004047890 */ /* 0x000fc8000fffe0ff */
[----:B------:R-:W-:Y:S01]  /*0d30*/  UISETP.NE.AND UP0, UPT, UR4, 0x20, UPT ;  /* 0x000000200400788c */ /* 0x000fe2000bf05270 */
[----:B--2---:R-:W-:Y:S02]  /*0d40*/  @P5 LOP3.LUT R5, R5, R18, RZ, 0x3c, !PT ;  /* 0x0000001205055212 */ /* 0x004fe400078e3cff */
[----:B---3--:R-:W-:Y:S02]  /*0d50*/  @P6 LOP3.LUT R6, R6, R19, RZ, 0x3c, !PT ;  /* 0x0000001306066212 */ /* 0x008fe400078e3cff */
[----:B----4-:R-:W-:Y:S02]  /*0d60*/  @P6 LOP3.LUT R3, R3, R20, RZ, 0x3c, !PT ;  /* 0x0000001403036212 */ /* 0x010fe400078e3cff */
[----:B------:R-:W-:Y:S02]  /*0d70*/  @P6 LOP3.LUT R4, R4, R21, RZ, 0x3c, !PT ;  /* 0x0000001504046212 */ /* 0x000fe400078e3cff */
[----:B------:R-:W-:Y:S02]  /*0d80*/  @P6 LOP3.LUT R7, R7, R22, RZ, 0x3c, !PT ;  /* 0x0000001607076212 */ /* 0x000fe400078e3cff */
[----:B------:R-:W-:-:S02]  /*0d90*/  @P6 LOP3.LUT R5, R5, R16, RZ, 0x3c, !PT ;  /* 0x0000001005056212 */ /* 0x000fc400078e3cff */
[----:B------:R-:W-:Y:S02]  /*0da0*/  @P0 LOP3.LUT R3, R3, R24, RZ, 0x3c, !PT ;  /* 0x0000001803030212 */ /* 0x000fe400078e3cff */
[----:B------:R-:W-:Y:S02]  /*0db0*/  @P0 LOP3.LUT R5, R5, R28, RZ, 0x3c, !PT ;  /* 0x0000001c05050212 */ /* 0x000fe400078e3cff */
[----:B------:R-:W-:Y:S02]  /*0dc0*/  @P0 LOP3.LUT R7, R7, R26, RZ, 0x3c, !PT ;  /* 0x0000001a07070212 */ /* 0x000fe400078e3cff */
[----:B------:R-:W-:Y:S02]  /*0dd0*/  @P0 LOP3.LUT R4, R4, R23, RZ, 0x3c, !PT ;  /* 0x0000001704040212 */ /* 0x000fe400078e3cff */
[----:B------:R-:W-:Y:S01]  /*0de0*/  @P0 LOP3.LUT R6, R6, R17, RZ, 0x3c, !PT ;  /* 0x0000001106060212 */ /* 0x000fe200078e3cff */
[----:B------:R-:W-:Y:S06]  /*0df0*/  BRA.U UP0, `(.L_x_9) ;  /* 0xfffffff500487547 */ /* 0x000fec000b83ffff */
[----:B------:R-:W-:-:S05]  /*0e00*/  VIADD R2, R2, 0x1 ;  /* 0x0000000102027836 */ /* 0x000fca0000000000 */
[----:B------:R-:W-:-:S13]  /*0e10*/  ISETP.NE.AND P0, PT, R2, 0x5, PT ;  /* 0x000000050200780c */ /* 0x000fda0003f05270 */
[----:B------:R-:W-:Y:S05]  /*0e20*/  @P0 BRA `(.L_x_10) ;  /* 0xfffffff400300947 */ /* 0x000fea000383ffff */
[----:B------:R-:W-:Y:S01]  /*0e30*/  LOP3.LUT R2, R10, 0x3, RZ, 0xc0, !PT ;  /* 0x000000030a027812 */ /* 0x000fe200078ec0ff */
[----:B------:R0:W-:Y:S03]  /*0e40*/  STL.64 [R1+0x8], R6 ;  /* 0x0000080601007387 */ /* 0x0001e60000100a00 */
[----:B------:R-:W-:Y:S01]  /*0e50*/  ISETP.NE.U32.AND P0, PT, R2, 0x1, PT ;  /* 0x000000010200780c */ /* 0x000fe20003f05070 */
[----:B------:R0:W-:Y:S03]  /*0e60*/  STL.64 [R1+0x10], R4 ;  /* 0x0000100401007387 */ /* 0x0001e60000100a00 */
[----:B------:R-:W-:Y:S01]  /*0e70*/  ISETP.NE.AND.EX P0, PT, RZ, RZ, PT, P0 ;  /* 0x000000ffff00720c */ /* 0x000fe20003f05300 */
[----:B------:R0:W-:-:S12]  /*0e80*/  STL [R1+0x4], R3 ;  /* 0x0000040301007387 */ /* 0x0001d80000100800 */
[----:B0-----:R-:W-:Y:S05]  /*0e90*/  @!P0 BRA `(.L_x_8) ;  /* 0x0000001400f08947 */ /* 0x001fea0003800000 */
[----:B------:R-:W-:Y:S01]  /*0ea0*/  UMOV UR4, URZ ;  /* 0x000000ff00047c82 */ /* 0x000fe20008000000 */
[----:B------:R-:W-:Y:S01]  /*0eb0*/  CS2R R2, SRZ ;  /* 0x0000000000027805 */ /* 0x000fe2000001ff00 */
[----:B------:R-:W-:Y:S01]  /*0ec0*/  IMAD.MOV.U32 R4, RZ, RZ, RZ ;  /* 0x000000ffff047224 */ /* 0x000fe200078e00ff */
[----:B------:R-:W-:Y:S01]  /*0ed0*/  CS2R R6, SRZ ;  /* 0x0000000000067805 */ /* 0x000fe2000001ff00 */
[----:B------:R-:W-:-:S07]  /*0ee0*/  IMAD.U32 R5, RZ, RZ, UR4 ;  /* 0x00000004ff057e24 */ /* 0x000fce000f8e00ff */
.L_x_12:
[----:B------:R-:W-:-:S06]  /*0ef0*/  IMAD R12, R2, 0x4, R1 ;  /* 0x00000004020c7824 */ /* 0x000fcc00078e0201 */
[----:B------:R-:W5:Y:S01]  /*0f00*/  LDL R12, [R12+0x4] ;  /* 0x000004000c0c7983 */ /* 0x000f620000100800 */
[----:B------:R-:W-:-:S05]  /*0f10*/  UMOV UR4, URZ ;  /* 0x000000ff00047c82 */ /* 0x000fca0008000000 */
.L_x_11:
        /* <DEDUP_REMOVED lines=180> */
[----:B------:R0:W-:Y:S03]  /*1a60*/  STL [R1+0x4], R3 ;  /* 0x0000040301007387 */ /* 0x0001e60000100800 */
[----:B------:R-:W-:Y:S01]  /*1a70*/  ISETP.NE.AND.EX P0, PT, RZ, RZ, PT, P0 ;  /* 0x000000ffff00720c */ /* 0x000fe20003f05300 */
[----:B------:R0:W-:-:S12]  /*1a80*/  STL.64 [R1+0x10], R4 ;  /* 0x0000100401007387 */ /* 0x0001d80000100a00 */
[----:B0-----:R-:W-:Y:S05]  /*1a90*/  @P0 BRA `(.L_x_8) ;  /* 0x0000000800f00947 */ /* 0x001fea0003800000 */
[----:B------:R-:W-:Y:S01]  /*1aa0*/  UMOV UR4, URZ ;  /* 0x000000ff00047c82 */ /* 0x000fe20008000000 */
[----:B------:R-:W-:Y:S01]  /*1ab0*/  CS2R R2, SRZ ;  /* 0x0000000000027805 */ /* 0x000fe2000001ff00 */
[----:B------:R-:W-:Y:S01]  /*1ac0*/  IMAD.MOV.U32 R4, RZ, RZ, RZ ;  /* 0x000000ffff047224 */ /* 0x000fe200078e00ff */
[----:B------:R-:W-:Y:S01]  /*1ad0*/  CS2R R6, SRZ ;  /* 0x0000000000067805 */ /* 0x000fe2000001ff00 */
[----:B------:R-:W-:-:S07]  /*1ae0*/  IMAD.U32 R5, RZ, RZ, UR4 ;  /* 0x00000004ff057e24 */ /* 0x000fce000f8e00ff */
.L_x_14:
[----:B------:R-:W-:-:S06]  /*1af0*/  IMAD R12, R2, 0x4, R1 ;  /* 0x00000004020c7824 */ /* 0x000fcc00078e0201 */
[----:B------:R-:W5:Y:S01]  /*1b00*/  LDL R12, [R12+0x4] ;  /* 0x000004000c0c7983 */ /* 0x000f620000100800 */
[----:B------:R-:W-:-:S05]  /*1b10*/  UMOV UR4, URZ ;  /* 0x000000ff00047c82 */ /* 0x000fca0008000000 */
.L_x_13:
        /* <DEDUP_REMOVED lines=177> */
[----:B------:R0:W-:Y:S04]  /*2630*/  STL.64 [R1+0x8], R6 ;  /* 0x0000080601007387 */ /* 0x0001e80000100a00 */
[----:B------:R0:W-:Y:S04]  /*2640*/  STL [R1+0x4], R3 ;  /* 0x0000040301007387 */ /* 0x0001e80000100800 */
[----:B------:R0:W-:Y:S02]  /*2650*/  STL.64 [R1+0x10], R4 ;  /* 0x0000100401007387 */ /* 0x0001e40000100a00 */
.L_x_8:
[----:B------:R-:W-:Y:S05]  /*2660*/  BSYNC.RECONVERGENT B1 ;  /* 0x0000000000017941 */ /* 0x000fea0003800200 */
.L_x_7:
[C---:B------:R-:W-:Y:S01]  /*2670*/  ISETP.GT.U32.AND P0, PT, R10.reuse, 0x3, PT ;  /* 0x000000030a00780c */ /* 0x040fe20003f04070 */
[----:B------:R-:W-:Y:S01]  /*2680*/  VIADD R11, R11, 0x1 ;  /* 0x000000010b0b7836 */ /* 0x000fe20000000000 */
[--C-:B------:R-:W-:Y:S02]  /*2690*/  SHF.R.U64 R10, R10, 0x2, R13.reuse ;  /* 0x000000020a0a7819 */ /* 0x100fe4000000120d */
[----:B------:R-:W-:Y:S02]  /*26a0*/  ISETP.GT.U32.AND.EX P0, PT, R13, RZ, PT, P0 ;  /* 0x000000ff0d00720c */ /* 0x000fe40003f04100 */
[----:B------:R-:W-:-:S11]  /*26b0*/  SHF.R.U32.HI R13, RZ, 0x2, R13 ;  /* 0x00000002ff0d7819 */ /* 0x000fd6000001160d */
[----:B------:R-:W-:Y:S05]  /*26c0*/  @P0 BRA `(.L_x_15) ;  /* 0xffffffd800e00947 */ /* 0x000fea000383ffff */
.L_x_6:
[----:B------:R-:W-:Y:S05]  /*26d0*/  BSYNC.RECONVERGENT B0 ;  /* 0x0000000000007941 */ /* 0x000fea0003800200 */
.L_x_5:
[----:B0-----:R-:W0:Y:S01]  /*26e0*/  LDC.64 R6, c[0x0][0x390] ;  /* 0x0000e400ff067b82 */ /* 0x001e220000000a00 */
[----:B------:R-:W-:Y:S01]  /*26f0*/  SHF.R.U32.HI R2, RZ, 0x2, R3 ;  /* 0x00000002ff027819 */ /* 0x000fe20000011603 */
[----:B------:R-:W1:Y:S03]  /*2700*/  LDCU.64 UR4, c[0x0][0x380] ;  /* 0x00007000ff0477ac */ /* 0x000e660008000a00 */
[----:B------:R-:W-:Y:S01]  /*2710*/  LOP3.LUT R2, R2, R3, RZ, 0x3c, !PT ;  /* 0x0000000302027212 */ /* 0x000fe200078e3cff */
[----:B------:R-:W-:-:S04]  /*2720*/  IMAD.SHL.U32 R3, R5, 0x10, RZ ;  /* 0x0000001005037824 */ /* 0x000fc800078e00ff */
[----:B------:R-:W-:-:S05]  /*2730*/  IMAD.SHL.U32 R4, R2, 0x2, RZ ;  /* 0x0000000202047824 */ /* 0x000fca00078e00ff */
[----:B------:R-:W-:-:S04]  /*2740*/  LOP3.LUT R4, R2, R4, R3, 0x96, !PT ;  /* 0x0000000402047212 */ /* 0x000fc800078e9603 */
[----:B------:R-:W-:Y:S02]  /*2750*/  LOP3.LUT R4, R4, R5, RZ, 0x3c, !PT ;  /* 0x0000000504047212 */ /* 0x000fe400078e3cff */
[----:B-1----:R-:W-:Y:S02]  /*2760*/  LEA R2, P0, R0, UR4, 0x2 ;  /* 0x0000000400027c11 */ /* 0x002fe4000f8010ff */
[----:B0-----:R-:W-:Y:S02]  /*2770*/  LOP3.LUT R6, R6, 0xaad26b49, RZ, 0x3c, !PT ;  /* 0xaad26b4906067812 */ /* 0x001fe400078e3cff */
[----:B------:R-:W-:-:S03]  /*2780*/  LOP3.LUT R7, R7, 0xf7dcefdd, RZ, 0x3c, !PT ;  /* 0xf7dcefdd07077812 */ /* 0x000fc600078e3cff */
[----:B------:R-:W-:Y:S02]  /*2790*/  IMAD R6, R6, 0x4182bed5, RZ ;  /* 0x4182bed506067824 */ /* 0x000fe400078e02ff */
[----:B------:R-:W-:-:S05]  /*27a0*/  IMAD R7, R7, -0x658354e5, RZ ;  /* 0x9a7cab1b07077824 */ /* 0x000fca00078e02ff */
[----:B------:R-:W-:-:S04]  /*27b0*/  IADD3 R7, PT, PT, R6, 0x64f0c9, R7 ;  /* 0x0064f0c906077810 */ /* 0x000fc80007ffe007 */
[----:B------:R-:W-:Y:S02]  /*27c0*/  IADD3 R4, PT, PT, R7, 0x587c5, R4 ;  /* 0x000587c507047810 */ /* 0x000fe40007ffe004 */
[----:B------:R-:W-:-:S03]  /*27d0*/  SHF.R.S32.HI R7, RZ, 0x1f, R0 ;  /* 0x0000001fff077819 */ /* 0x000fc60000011400 */
[----:B------:R-:W-:-:S05]  /*27e0*/  IMAD.HI.U32 R3, R4, 0x51eb851f, RZ ;  /* 0x51eb851f04037827 */ /* 0x000fca00078e00ff */
[----:B------:R-:W-:Y:S02]  /*27f0*/  SHF.R.U32.HI R5, RZ, 0x5, R3 ;  /* 0x00000005ff057819 */ /* 0x000fe40000011603 */
[----:B------:R-:W-:-:S03]  /*2800*/  LEA.HI.X R3, R0, UR5, R7, 0x2, P0 ;  /* 0x0000000500037c11 */ /* 0x000fc600080f1407 */
[----:B------:R-:W-:-:S05]  /*2810*/  IMAD R5, R5, -0x64, R4 ;  /* 0xffffff9c05057824 */ /* 0x000fca00078e0204 */
[----:B------:R-:W-:Y:S01]  /*2820*/  STG.E desc[UR6][R2.64], R5 ;  /* 0x0000000502007986 */ /* 0x000fe2000c101906 */
[----:B------:R-:W-:Y:S05]  /*2830*/  EXIT ;  /* 0x000000000000794d */ /* 0x000fea0003800000 */
.L_x_16:
        /* <DEDUP_REMOVED lines=12> */
.L_x_18:


//--------------------- .nv.global.init           --------------------------
	.section	.nv.global.init,"aw",@progbits
	.align	4
.nv.global.init:
	.type		mrg32k3aM1SubSeq,@object
	.size		mrg32k3aM1SubSeq,(mrg32k3aM2SubSeq - mrg32k3aM1SubSeq)
mrg32k3aM1SubSeq:
        /*0000*/ 	.byte	0x0b, 0xcc, 0xee, 0x04, 0x73, 0x29, 0x8b, 0x6f, 0xf6, 0x53, 0x03, 0xf6, 0x23, 0xf6, 0xea, 0xda
        /* <DEDUP_REMOVED lines=125> */
	.type		mrg32k3aM2SubSeq,@object
	.size		mrg32k3aM2SubSeq,(mrg32k3aM1 - mrg32k3aM2SubSeq)
mrg32k3aM2SubSeq:
        /* <DEDUP_REMOVED lines=126> */
	.type		mrg32k3aM1,@object
	.size		mrg32k3aM1,(mrg32k3aM1Seq - mrg32k3aM1)
mrg32k3aM1:
        /* <DEDUP_REMOVED lines=144> */
	.type		mrg32k3aM1Seq,@object
	.size		mrg32k3aM1Seq,(mrg32k3aM2 - mrg32k3aM1Seq)
mrg32k3aM1Seq:
        /* <DEDUP_REMOVED lines=144> */
	.type		mrg32k3aM2,@object
	.size		mrg32k3aM2,(mrg32k3aM2Seq - mrg32k3aM2)
mrg32k3aM2:
        /* <DEDUP_REMOVED lines=144> */
	.type		mrg32k3aM2Seq,@object
	.size		mrg32k3aM2Seq,(precalc_xorwow_matrix - mrg32k3aM2Seq)
mrg32k3aM2Seq:
        /* <DEDUP_REMOVED lines=144> */
	.type		precalc_xorwow_matrix,@object
	.size		precalc_xorwow_matrix,(precalc_xorwow_offset_matrix - precalc_xorwow_matrix)
precalc_xorwow_matrix:
        /* <DEDUP_REMOVED lines=6400> */
	.type		precalc_xorwow_offset_matrix,@object
	.size		precalc_xorwow_offset_matrix,(.L_1 - precalc_xorwow_offset_matrix)
precalc_xorwow_offset_matrix:
        /* <DEDUP_REMOVED lines=6400> */
.L_1:


//--------------------- .nv.shared.reserved.0     --------------------------
	.section	.nv.shared.reserved.0,"aw",@nobits
	.weak		__nv_reservedSMEM_offset_0_alias
	.size		__nv_reservedSMEM_offset_0_alias, 0, 64
	.other		__nv_reservedSMEM_offset_0_alias,@"STO_CUDA_RESERVED_SHARED STV_DEFAULT"
__nv_reservedSMEM_offset_0_alias:
	.zero		0
	.zero		64


//--------------------- .nv.constant0._Z20multiplyMatricesCUDAPiS_S_i --------------------------
	.section	.nv.constant0._Z20multiplyMatricesCUDAPiS_S_i,"a",@progbits
	.sectionflags	@""
	.align	4
.nv.constant0._Z20multiplyMatricesCUDAPiS_S_i:
	.zero		924


//--------------------- .nv.constant0._Z18generateMatrixCUDAPiim --------------------------
	.section	.nv.constant0._Z18generateMatrixCUDAPiim,"a",@progbits
	.sectionflags	@""
	.align	4
.nv.constant0._Z18generateMatrixCUDAPiim:
	.zero		920


//--------------------- SYMBOLS --------------------------

	.type		.nv.reservedSmem.offset0,@object
	.size		.nv.reservedSmem.offset0,0x4
